//
// Generated by NVIDIA NVVM Compiler
//
// Compiler Build ID: CL-36424714
// Cuda compilation tools, release 13.0, V13.0.88
// Based on NVVM 20.0.0
//

.version 9.0
.target sm_100
.address_size 64

	// .globl	_Z20forward_substitutionPfS_S_

.visible .entry _Z20forward_substitutionPfS_S_(
	.param .u64 .ptr .align 1 _Z20forward_substitutionPfS_S__param_0,
	.param .u64 .ptr .align 1 _Z20forward_substitutionPfS_S__param_1,
	.param .u64 .ptr .align 1 _Z20forward_substitutionPfS_S__param_2
)
{
	.reg .pred 	%p<4>;
	.reg .b32 	%r<7>;
	.reg .b32 	%f<14>;
	.reg .b64 	%rd<20>;

	ld.param.u64 	%rd9, [_Z20forward_substitutionPfS_S__param_0];
	ld.param.u64 	%rd8, [_Z20forward_substitutionPfS_S__param_1];
	ld.param.u64 	%rd10, [_Z20forward_substitutionPfS_S__param_2];
	cvta.to.global.u64 	%rd1, %rd10;
	cvta.to.global.u64 	%rd2, %rd9;
	mov.u32 	%r1, %tid.x;
	setp.gt.u32 	%p1, %r1, 2;
	@%p1 bra 	$L__BB0_5;
	setp.eq.s32 	%p2, %r1, 0;
	mov.f32 	%f13, 0f00000000;
	@%p2 bra 	$L__BB0_4;
	neg.s32 	%r6, %r1;
	mul.wide.u32 	%rd11, %r1, 12;
	add.s64 	%rd18, %rd2, %rd11;
	mov.f32 	%f13, 0f00000000;
	mov.u64 	%rd19, %rd1;
$L__BB0_3:
	.pragma "nounroll";
	ld.global.f32 	%f6, [%rd18];
	ld.global.f32 	%f7, [%rd19];
	fma.rn.f32 	%f13, %f6, %f7, %f13;
	add.s32 	%r6, %r6, 1;
	setp.ne.s32 	%p3, %r6, 0;
	add.s64 	%rd19, %rd19, 4;
	add.s64 	%rd18, %rd18, 4;
	@%p3 bra 	$L__BB0_3;
$L__BB0_4:
	cvta.to.global.u64 	%rd12, %rd8;
	mul.wide.u32 	%rd13, %r1, 4;
	add.s64 	%rd14, %rd12, %rd13;
	ld.global.f32 	%f8, [%rd14];
	sub.f32 	%f9, %f8, %f13;
	shl.b32 	%r5, %r1, 2;
	mul.wide.u32 	%rd15, %r5, 4;
	add.s64 	%rd16, %rd2, %rd15;
	ld.global.f32 	%f10, [%rd16];
	div.rn.f32 	%f11, %f9, %f10;
	add.s64 	%rd17, %rd1, %rd13;
	st.global.f32 	[%rd17], %f11;
$L__BB0_5:
	ret;

}
	// .globl	_Z21backward_substitutionPfS_S_
.visible .entry _Z21backward_substitutionPfS_S_(
	.param .u64 .ptr .align 1 _Z21backward_substitutionPfS_S__param_0,
	.param .u64 .ptr .align 1 _Z21backward_substitutionPfS_S__param_1,
	.param .u64 .ptr .align 1 _Z21backward_substitutionPfS_S__param_2
)
{
	.reg .pred 	%p<4>;
	.reg .b32 	%r<14>;
	.reg .b32 	%f<14>;
	.reg .b64 	%rd<22>;

	ld.param.u64 	%rd7, [_Z21backward_substitutionPfS_S__param_0];
	ld.param.u64 	%rd6, [_Z21backward_substitutionPfS_S__param_1];
	ld.param.u64 	%rd8, [_Z21backward_substitutionPfS_S__param_2];
	cvta.to.global.u64 	%rd1, %rd8;
	cvta.to.global.u64 	%rd2, %rd7;
	mov.u32 	%r1, %tid.x;
	setp.gt.u32 	%p1, %r1, 2;
	@%p1 bra 	$L__BB1_5;
	setp.eq.s32 	%p2, %r1, 0;
	mov.f32 	%f13, 0f00000000;
	@%p2 bra 	$L__BB1_4;
	sub.s32 	%r8, 3, %r1;
	neg.s32 	%r13, %r1;
	mul.wide.u32 	%rd9, %r8, 4;
	add.s64 	%rd21, %rd1, %rd9;
	shl.b32 	%r9, %r1, 2;
	sub.s32 	%r12, 9, %r9;
	mov.f32 	%f13, 0f00000000;
$L__BB1_3:
	mul.wide.s32 	%rd10, %r12, 4;
	add.s64 	%rd11, %rd2, %rd10;
	ld.global.f32 	%f6, [%rd11];
	ld.global.f32 	%f7, [%rd21];
	fma.rn.f32 	%f13, %f6, %f7, %f13;
	add.s32 	%r13, %r13, 1;
	setp.ne.s32 	%p3, %r13, 0;
	add.s64 	%rd21, %rd21, 4;
	add.s32 	%r12, %r12, 1;
	@%p3 bra 	$L__BB1_3;
$L__BB1_4:
	cvt.u64.u32 	%rd12, %r1;
	cvta.to.global.u64 	%rd13, %rd6;
	mul.wide.u32 	%rd14, %r1, 4;
	sub.s64 	%rd15, %rd13, %rd14;
	ld.global.f32 	%f8, [%rd15+8];
	sub.f32 	%f9, %f8, %f13;
	sub.s32 	%r10, 2, %r1;
	mul.lo.s32 	%r11, %r10, 3;
	cvt.s64.s32 	%rd16, %r11;
	sub.s64 	%rd17, %rd16, %rd12;
	shl.b64 	%rd18, %rd17, 2;
	add.s64 	%rd19, %rd2, %rd18;
	ld.global.f32 	%f10, [%rd19+8];
	div.rn.f32 	%f11, %f9, %f10;
	sub.s64 	%rd20, %rd1, %rd14;
	st.global.f32 	[%rd20+8], %f11;
$L__BB1_5:
	ret;

}
	// .globl	_Z16lu_decompositionPfS_S_
.visible .entry _Z16lu_decompositionPfS_S_(
	.param .u64 .ptr .align 1 _Z16lu_decompositionPfS_S__param_0,
	.param .u64 .ptr .align 1 _Z16lu_decompositionPfS_S__param_1,
	.param .u64 .ptr .align 1 _Z16lu_decompositionPfS_S__param_2
)
{
	.reg .pred 	%p<9>;
	.reg .b32 	%r<15>;
	.reg .b32 	%f<23>;
	.reg .b64 	%rd<41>;

	ld.param.u64 	%rd25, [_Z16lu_decompositionPfS_S__param_0];
	ld.param.u64 	%rd26, [_Z16lu_decompositionPfS_S__param_1];
	ld.param.u64 	%rd27, [_Z16lu_decompositionPfS_S__param_2];
	cvta.to.global.u64 	%rd1, %rd27;
	cvta.to.global.u64 	%rd2, %rd26;
	mov.u32 	%r1, %tid.x;
	setp.gt.u32 	%p1, %r1, 2;
	@%p1 bra 	$L__BB2_14;
	mul.lo.s32 	%r8, %r1, 3;
	mul.wide.u32 	%rd28, %r8, 4;
	add.s64 	%rd3, %rd2, %rd28;
	mul.wide.u32 	%rd29, %r1, 4;
	add.s64 	%rd37, %rd1, %rd29;
	mul.wide.u32 	%rd5, %r1, 16;
	add.s64 	%rd36, %rd1, %rd5;
	cvta.to.global.u64 	%rd30, %rd25;
	add.s64 	%rd38, %rd30, %rd5;
	mov.u64 	%rd35, %rd38;
	mov.u32 	%r12, %r1;
$L__BB2_2:
	setp.eq.s32 	%p2, %r1, 0;
	ld.global.f32 	%f1, [%rd35];
	st.global.f32 	[%rd36], %f1;
	@%p2 bra 	$L__BB2_5;
	setp.eq.s32 	%p3, %r1, 1;
	ld.global.f32 	%f7, [%rd3];
	ld.global.f32 	%f8, [%rd37];
	mul.f32 	%f9, %f7, %f8;
	sub.f32 	%f2, %f1, %f9;
	st.global.f32 	[%rd36], %f2;
	@%p3 bra 	$L__BB2_5;
	ld.global.f32 	%f10, [%rd3+4];
	ld.global.f32 	%f11, [%rd37+12];
	mul.f32 	%f12, %f10, %f11;
	sub.f32 	%f13, %f2, %f12;
	st.global.f32 	[%rd36], %f13;
$L__BB2_5:
	add.s32 	%r12, %r12, 1;
	add.s64 	%rd37, %rd37, 4;
	add.s64 	%rd36, %rd36, 4;
	add.s64 	%rd35, %rd35, 4;
	setp.ne.s32 	%p4, %r12, 3;
	@%p4 bra 	$L__BB2_2;
	shl.b32 	%r10, %r1, 2;
	mul.wide.u32 	%rd31, %r10, 4;
	add.s64 	%rd14, %rd1, %rd31;
	add.s64 	%rd15, %rd2, %rd31;
	add.s64 	%rd16, %rd1, %rd29;
	mul.wide.u32 	%rd33, %r1, 12;
	add.s64 	%rd34, %rd33, %rd2;
	add.s64 	%rd40, %rd34, 4;
	add.s64 	%rd39, %rd2, %rd5;
	mov.b32 	%r13, -3;
	mov.u32 	%r14, %r1;
$L__BB2_7:
	setp.ne.s32 	%p5, %r13, -3;
	@%p5 bra 	$L__BB2_9;
	mov.b32 	%r11, 1065353216;
	st.global.u32 	[%rd15], %r11;
	bra.uni 	$L__BB2_13;
$L__BB2_9:
	setp.eq.s32 	%p6, %r1, 0;
	ld.global.f32 	%f22, [%rd38];
	st.global.f32 	[%rd39], %f22;
	@%p6 bra 	$L__BB2_12;
	setp.eq.s32 	%p7, %r1, 1;
	ld.global.f32 	%f14, [%rd40+-4];
	ld.global.f32 	%f15, [%rd16];
	mul.f32 	%f16, %f14, %f15;
	sub.f32 	%f22, %f22, %f16;
	st.global.f32 	[%rd39], %f22;
	@%p7 bra 	$L__BB2_12;
	ld.global.f32 	%f17, [%rd40];
	ld.global.f32 	%f18, [%rd16+12];
	mul.f32 	%f19, %f17, %f18;
	sub.f32 	%f22, %f22, %f19;
	st.global.f32 	[%rd39], %f22;
$L__BB2_12:
	ld.global.f32 	%f20, [%rd14];
	div.rn.f32 	%f21, %f22, %f20;
	st.global.f32 	[%rd39], %f21;
$L__BB2_13:
	add.s32 	%r14, %r14, 1;
	add.s32 	%r13, %r13, 1;
	add.s64 	%rd40, %rd40, 12;
	add.s64 	%rd39, %rd39, 12;
	add.s64 	%rd38, %rd38, 12;
	setp.ne.s32 	%p8, %r14, 3;
	@%p8 bra 	$L__BB2_7;
$L__BB2_14:
	ret;

}


// ===== COMPILED SASS (sm_100) =====

	.target	sm_100

	.elftype	@"ET_EXEC"


//--------------------- .note.nv.tkinfo           --------------------------
	.section	.note.nv.tkinfo,"",@"SHT_NOTE"
	.sectionflags	@"SHF_NOTE_NV_TKINFO"
	.tkinfo
        /*0018*/ 	.word	0x00000002
        /*0030*/ 	.string	""
        /*0030*/ 	.string	"ptxas"
        /*0030*/ 	.string	"Cuda compilation tools, release 13.0, V13.0.88"
        /*0030*/ 	.string	"Build cuda_13.0.r13.0/compiler.36424714_0"
        /*0030*/ 	.string	"-arch sm_100 -m 64 "



//--------------------- .note.nv.cuinfo           --------------------------
	.section	.note.nv.cuinfo,"",@"SHT_NOTE"
	.sectionflags	@"SHF_NOTE_NV_CUINFO"
        /*0018*/ 	.short	0x0002
        /*001a*/ 	.short	0x0064
        /*001c*/ 	.short	0x0082
	.zero		2


//--------------------- .nv.info                  --------------------------
	.section	.nv.info,"",@"SHT_CUDA_INFO"
	.align	4


	//----- nvinfo : EIATTR_REGCOUNT
	.align		4
        /*0000*/ 	.byte	0x04, 0x2f
        /*0002*/ 	.short	(.L_1 - .L_0)
	.align		4
.L_0:
        /*0004*/ 	.word	index@(_Z20forward_substitutionPfS_S_)
        /*0008*/ 	.word	0x00000012


	//----- nvinfo : EIATTR_FRAME_SIZE
	.align		4
.L_1:
        /*000c*/ 	.byte	0x04, 0x11
        /*000e*/ 	.short	(.L_3 - .L_2)
	.align		4
.L_2:
        /*0010*/ 	.word	index@($__internal_2_$__cuda_sm3x_div_rn_noftz_f32_slowpath)
        /*0014*/ 	.word	0x00000000


	//----- nvinfo : EIATTR_FRAME_SIZE
	.align		4
.L_3:
        /*0018*/ 	.byte	0x04, 0x11
        /*001a*/ 	.short	(.L_5 - .L_4)
	.align		4
.L_4:
        /*001c*/ 	.word	index@(_Z20forward_substitutionPfS_S_)
        /*0020*/ 	.word	0x00000000


	//----- nvinfo : EIATTR_REGCOUNT
	.align		4
.L_5:
        /*0024*/ 	.byte	0x04, 0x2f
        /*0026*/ 	.short	(.L_7 - .L_6)
	.align		4
.L_6:
        /*0028*/ 	.word	index@(_Z21backward_substitutionPfS_S_)
        /*002c*/ 	.word	0x00000016


	//----- nvinfo : EIATTR_FRAME_SIZE
	.align		4
.L_7:
        /*0030*/ 	.byte	0x04, 0x11
        /*0032*/ 	.short	(.L_9 - .L_8)
	.align		4
.L_8:
        /*0034*/ 	.word	index@($__internal_1_$__cuda_sm3x_div_rn_noftz_f32_slowpath)
        /*0038*/ 	.word	0x00000000


	//----- nvinfo : EIATTR_FRAME_SIZE
	.align		4
.L_9:
        /*003c*/ 	.byte	0x04, 0x11
        /*003e*/ 	.short	(.L_11 - .L_10)
	.align		4
.L_10:
        /*0040*/ 	.word	index@(_Z21backward_substitutionPfS_S_)
        /*0044*/ 	.word	0x00000000


	//----- nvinfo : EIATTR_REGCOUNT
	.align		4
.L_11:
        /*0048*/ 	.byte	0x04, 0x2f
        /*004a*/ 	.short	(.L_13 - .L_12)
	.align		4
.L_12:
        /*004c*/ 	.word	index@(_Z16lu_decompositionPfS_S_)
        /*0050*/ 	.word	0x0000001c


	//----- nvinfo : EIATTR_FRAME_SIZE
	.align		4
.L_13:
        /*0054*/ 	.byte	0x04, 0x11
        /*0056*/ 	.short	(.L_15 - .L_14)
	.align		4
.L_14:
        /*0058*/ 	.word	index@($__internal_0_$__cuda_sm3x_div_rn_noftz_f32_slowpath)
        /*005c*/ 	.word	0x00000000


	//----- nvinfo : EIATTR_FRAME_SIZE
	.align		4
.L_15:
        /*0060*/ 	.byte	0x04, 0x11
        /*0062*/ 	.short	(.L_17 - .L_16)
	.align		4
.L_16:
        /*0064*/ 	.word	index@(_Z16lu_decompositionPfS_S_)
        /*0068*/ 	.word	0x00000000


	//----- nvinfo : EIATTR_MIN_STACK_SIZE
	.align		4
.L_17:
        /*006c*/ 	.byte	0x04, 0x12
        /*006e*/ 	.short	(.L_19 - .L_18)
	.align		4
.L_18:
        /*0070*/ 	.word	index@(_Z16lu_decompositionPfS_S_)
        /*0074*/ 	.word	0x00000000


	//----- nvinfo : EIATTR_MIN_STACK_SIZE
	.align		4
.L_19:
        /*0078*/ 	.byte	0x04, 0x12
        /*007a*/ 	.short	(.L_21 - .L_20)
	.align		4
.L_20:
        /*007c*/ 	.word	index@(_Z21backward_substitutionPfS_S_)
        /*0080*/ 	.word	0x00000000


	//----- nvinfo : EIATTR_MIN_STACK_SIZE
	.align		4
.L_21:
        /*0084*/ 	.byte	0x04, 0x12
        /*0086*/ 	.short	(.L_23 - .L_22)
	.align		4
.L_22:
        /*0088*/ 	.word	index@(_Z20forward_substitutionPfS_S_)
        /*008c*/ 	.word	0x00000000
.L_23:


//--------------------- .nv.compat                --------------------------
	.section	.nv.compat,"",@"SHT_CUDA_COMPAT_INFO"
	.align	4
        /*0000*/ 	.byte	0x02, 0x09, 0x00, 0x00, 0x02, 0x02, 0x01, 0x00, 0x02, 0x05, 0x05, 0x00, 0x03, 0x07, 0x01, 0x01
        /*0010*/ 	.byte	0x02, 0x03, 0x00, 0x00, 0x02, 0x06, 0x01, 0x00, 0x04, 0x0b, 0x08, 0x00, 0x01, 0x00, 0x00, 0x00
        /*0020*/ 	.byte	0x00, 0x00, 0x00, 0x00


//--------------------- .nv.info._Z16lu_decompositionPfS_S_ --------------------------
	.section	.nv.info._Z16lu_decompositionPfS_S_,"",@"SHT_CUDA_INFO"
	.sectionflags	@""
	.align	4


	//----- nvinfo : EIATTR_CUDA_API_VERSION
	.align		4
        /*0000*/ 	.byte	0x04, 0x37
        /*0002*/ 	.short	(.L_25 - .L_24)
.L_24:
        /*0004*/ 	.word	0x00000082


	//----- nvinfo : EIATTR_KPARAM_INFO
	.align		4
.L_25:
        /*0008*/ 	.byte	0x04, 0x17
        /*000a*/ 	.short	(.L_27 - .L_26)
.L_26:
        /*000c*/ 	.word	0x00000000
        /*0010*/ 	.short	0x0002
        /*0012*/ 	.short	0x0010
        /*0014*/ 	.byte	0x00, 0xf5, 0x21, 0x00


	//----- nvinfo : EIATTR_KPARAM_INFO
	.align		4
.L_27:
        /*0018*/ 	.byte	0x04, 0x17
        /*001a*/ 	.short	(.L_29 - .L_28)
.L_28:
        /*001c*/ 	.word	0x00000000
        /*0020*/ 	.short	0x0001
        /*0022*/ 	.short	0x0008
        /*0024*/ 	.byte	0x00, 0xf5, 0x21, 0x00


	//----- nvinfo : EIATTR_KPARAM_INFO
	.align		4
.L_29:
        /*0028*/ 	.byte	0x04, 0x17
        /*002a*/ 	.short	(.L_31 - .L_30)
.L_30:
        /*002c*/ 	.word	0x00000000
        /*0030*/ 	.short	0x0000
        /*0032*/ 	.short	0x0000
        /*0034*/ 	.byte	0x00, 0xf5, 0x21, 0x00


	//----- nvinfo : EIATTR_SPARSE_MMA_MASK
	.align		4
.L_31:
        /*0038*/ 	.byte	0x03, 0x50
        /*003a*/ 	.short	0x0000


	//----- nvinfo : EIATTR_MAXREG_COUNT
	.align		4
        /*003c*/ 	.byte	0x03, 0x1b
        /*003e*/ 	.short	0x00ff


	//----- nvinfo : EIATTR_MERCURY_ISA_VERSION
	.align		4
        /*0040*/ 	.byte	0x03, 0x5f
        /*0042*/ 	.short	0x0101


	//----- nvinfo : EIATTR_VRC_CTA_INIT_COUNT
	.align		4
        /*0044*/ 	.byte	0x02, 0x4a
	.zero		1
	.zero		1


	//----- nvinfo : EIATTR_EXIT_INSTR_OFFSETS
	.align		4
        /*0048*/ 	.byte	0x04, 0x1c
        /*004a*/ 	.short	(.L_33 - .L_32)


	//   ....[0]....
.L_32:
        /*004c*/ 	.word	0x00000030


	//   ....[1]....
        /*0050*/ 	.word	0x00000730


	//----- nvinfo : EIATTR_CRS_STACK_SIZE
	.align		4
.L_33:
        /*0054*/ 	.byte	0x04, 0x1e
        /*0056*/ 	.short	(.L_35 - .L_34)
.L_34:
        /*0058*/ 	.word	0x00000000


	//----- nvinfo : EIATTR_CBANK_PARAM_SIZE
	.align		4
.L_35:
        /*005c*/ 	.byte	0x03, 0x19
        /*005e*/ 	.short	0x0018


	//----- nvinfo : EIATTR_PARAM_CBANK
	.align		4
        /*0060*/ 	.byte	0x04, 0x0a
        /*0062*/ 	.short	(.L_37 - .L_36)
	.align		4
.L_36:
        /*0064*/ 	.word	index@(.nv.constant0._Z16lu_decompositionPfS_S_)
        /*0068*/ 	.short	0x0380
        /*006a*/ 	.short	0x0018


	//----- nvinfo : EIATTR_SW_WAR
	.align		4
.L_37:
        /*006c*/ 	.byte	0x04, 0x36
        /*006e*/ 	.short	(.L_39 - .L_38)
.L_38:
        /*0070*/ 	.word	0x00000008
.L_39:


//--------------------- .nv.info._Z21backward_substitutionPfS_S_ --------------------------
	.section	.nv.info._Z21backward_substitutionPfS_S_,"",@"SHT_CUDA_INFO"
	.sectionflags	@""
	.align	4


	//----- nvinfo : EIATTR_CUDA_API_VERSION
	.align		4
        /*0000*/ 	.byte	0x04, 0x37
        /*0002*/ 	.short	(.L_41 - .L_40)
.L_40:
        /*0004*/ 	.word	0x00000082


	//----- nvinfo : EIATTR_KPARAM_INFO
	.align		4
.L_41:
        /*0008*/ 	.byte	0x04, 0x17
        /*000a*/ 	.short	(.L_43 - .L_42)
.L_42:
        /*000c*/ 	.word	0x00000000
        /*0010*/ 	.short	0x0002
        /*0012*/ 	.short	0x0010
        /*0014*/ 	.byte	0x00, 0xf5, 0x21, 0x00


	//----- nvinfo : EIATTR_KPARAM_INFO
	.align		4
.L_43:
        /*0018*/ 	.byte	0x04, 0x17
        /*001a*/ 	.short	(.L_45 - .L_44)
.L_44:
        /*001c*/ 	.word	0x00000000
        /*0020*/ 	.short	0x0001
        /*0022*/ 	.short	0x0008
        /*0024*/ 	.byte	0x00, 0xf5, 0x21, 0x00


	//----- nvinfo : EIATTR_KPARAM_INFO
	.align		4
.L_45:
        /*0028*/ 	.byte	0x04, 0x17
        /*002a*/ 	.short	(.L_47 - .L_46)
.L_46:
        /*002c*/ 	.word	0x00000000
        /*0030*/ 	.short	0x0000
        /*0032*/ 	.short	0x0000
        /*0034*/ 	.byte	0x00, 0xf5, 0x21, 0x00


	//----- nvinfo : EIATTR_SPARSE_MMA_MASK
	.align		4
.L_47:
        /*0038*/ 	.byte	0x03, 0x50
        /*003a*/ 	.short	0x0000


	//----- nvinfo : EIATTR_MAXREG_COUNT
	.align		4
        /*003c*/ 	.byte	0x03, 0x1b
        /*003e*/ 	.short	0x00ff


	//----- nvinfo : EIATTR_MERCURY_ISA_VERSION
	.align		4
        /*0040*/ 	.byte	0x03, 0x5f
        /*0042*/ 	.short	0x0101


	//----- nvinfo : EIATTR_VRC_CTA_INIT_COUNT
	.align		4
        /*0044*/ 	.byte	0x02, 0x4a
	.zero		1
	.zero		1


	//----- nvinfo : EIATTR_EXIT_INSTR_OFFSETS
	.align		4
        /*0048*/ 	.byte	0x04, 0x1c
        /*004a*/ 	.short	(.L_49 - .L_48)


	//   ....[0]....
.L_48:
        /*004c*/ 	.word	0x00000030


	//   ....[1]....
        /*0050*/ 	.word	0x000007e0


	//----- nvinfo : EIATTR_CRS_STACK_SIZE
	.align		4
.L_49:
        /*0054*/ 	.byte	0x04, 0x1e
        /*0056*/ 	.short	(.L_51 - .L_50)
.L_50:
        /*0058*/ 	.word	0x00000000


	//----- nvinfo : EIATTR_CBANK_PARAM_SIZE
	.align		4
.L_51:
        /*005c*/ 	.byte	0x03, 0x19
        /*005e*/ 	.short	0x0018


	//----- nvinfo : EIATTR_PARAM_CBANK
	.align		4
        /*0060*/ 	.byte	0x04, 0x0a
        /*0062*/ 	.short	(.L_53 - .L_52)
	.align		4
.L_52:
        /*0064*/ 	.word	index@(.nv.constant0._Z21backward_substitutionPfS_S_)
        /*0068*/ 	.short	0x0380
        /*006a*/ 	.short	0x0018


	//----- nvinfo : EIATTR_SW_WAR
	.align		4
.L_53:
        /*006c*/ 	.byte	0x04, 0x36
        /*006e*/ 	.short	(.L_55 - .L_54)
.L_54:
        /*0070*/ 	.word	0x00000008
.L_55:


//--------------------- .nv.info._Z20forward_substitutionPfS_S_ --------------------------
	.section	.nv.info._Z20forward_substitutionPfS_S_,"",@"SHT_CUDA_INFO"
	.sectionflags	@""
	.align	4


	//----- nvinfo : EIATTR_CUDA_API_VERSION
	.align		4
        /*0000*/ 	.byte	0x04, 0x37
        /*0002*/ 	.short	(.L_57 - .L_56)
.L_56:
        /*0004*/ 	.word	0x00000082


	//----- nvinfo : EIATTR_KPARAM_INFO
	.align		4
.L_57:
        /*0008*/ 	.byte	0x04, 0x17
        /*000a*/ 	.short	(.L_59 - .L_58)
.L_58:
        /*000c*/ 	.word	0x00000000
        /*0010*/ 	.short	0x0002
        /*0012*/ 	.short	0x0010
        /*0014*/ 	.byte	0x00, 0xf5, 0x21, 0x00


	//----- nvinfo : EIATTR_KPARAM_INFO
	.align		4
.L_59:
        /*0018*/ 	.byte	0x04, 0x17
        /*001a*/ 	.short	(.L_61 - .L_60)
.L_60:
        /*001c*/ 	.word	0x00000000
        /*0020*/ 	.short	0x0001
        /*0022*/ 	.short	0x0008
        /*0024*/ 	.byte	0x00, 0xf5, 0x21, 0x00


	//----- nvinfo : EIATTR_KPARAM_INFO
	.align		4
.L_61:
        /*0028*/ 	.byte	0x04, 0x17
        /*002a*/ 	.short	(.L_63 - .L_62)
.L_62:
        /*002c*/ 	.word	0x00000000
        /*0030*/ 	.short	0x0000
        /*0032*/ 	.short	0x0000
        /*0034*/ 	.byte	0x00, 0xf5, 0x21, 0x00


	//----- nvinfo : EIATTR_SPARSE_MMA_MASK
	.align		4
.L_63:
        /*0038*/ 	.byte	0x03, 0x50
        /*003a*/ 	.short	0x0000


	//----- nvinfo : EIATTR_MAXREG_COUNT
	.align		4
        /*003c*/ 	.byte	0x03, 0x1b
        /*003e*/ 	.short	0x00ff


	//----- nvinfo : EIATTR_MERCURY_ISA_VERSION
	.align		4
        /*0040*/ 	.byte	0x03, 0x5f
        /*0042*/ 	.short	0x0101


	//----- nvinfo : EIATTR_VRC_CTA_INIT_COUNT
	.align		4
        /*0044*/ 	.byte	0x02, 0x4a
	.zero		1
	.zero		1


	//----- nvinfo : EIATTR_EXIT_INSTR_OFFSETS
	.align		4
        /*0048*/ 	.byte	0x04, 0x1c
        /*004a*/ 	.short	(.L_65 - .L_64)


	//   ....[0]....
.L_64:
        /*004c*/ 	.word	0x00000030


	//   ....[1]....
        /*0050*/ 	.word	0x00000370


	//----- nvinfo : EIATTR_CRS_STACK_SIZE
	.align		4
.L_65:
        /*0054*/ 	.byte	0x04, 0x1e
        /*0056*/ 	.short	(.L_67 - .L_66)
.L_66:
        /*0058*/ 	.word	0x00000000


	//----- nvinfo : EIATTR_CBANK_PARAM_SIZE
	.align		4
.L_67:
        /*005c*/ 	.byte	0x03, 0x19
        /*005e*/ 	.short	0x0018


	//----- nvinfo : EIATTR_PARAM_CBANK
	.align		4
        /*0060*/ 	.byte	0x04, 0x0a
        /*0062*/ 	.short	(.L_69 - .L_68)
	.align		4
.L_68:
        /*0064*/ 	.word	index@(.nv.constant0._Z20forward_substitutionPfS_S_)
        /*0068*/ 	.short	0x0380
        /*006a*/ 	.short	0x0018


	//----- nvinfo : EIATTR_SW_WAR
	.align		4
.L_69:
        /*006c*/ 	.byte	0x04, 0x36
        /*006e*/ 	.short	(.L_71 - .L_70)
.L_70:
        /*0070*/ 	.word	0x00000008
.L_71:


//--------------------- .nv.callgraph             --------------------------
	.section	.nv.callgraph,"",@"SHT_CUDA_CALLGRAPH"
	.align	4
	.sectionentsize	8
	.align		4
        /*0000*/ 	.word	0x00000000
	.align		4
        /*0004*/ 	.word	0xffffffff
	.align		4
        /*0008*/ 	.word	0x00000000
	.align		4
        /*000c*/ 	.word	0xfffffffe
	.align		4
        /*0010*/ 	.word	0x00000000
	.align		4
        /*0014*/ 	.word	0xfffffffd
	.align		4
        /*0018*/ 	.word	0x00000000
	.align		4
        /*001c*/ 	.word	0xfffffffc


//--------------------- .text._Z16lu_decompositionPfS_S_ --------------------------
	.section	.text._Z16lu_decompositionPfS_S_,"ax",@progbits
	.align	128
        .global         _Z16lu_decompositionPfS_S_
        .type           _Z16lu_decompositionPfS_S_,@function
        .size           _Z16lu_decompositionPfS_S_,(.L_x_63 - _Z16lu_decompositionPfS_S_)
        .other          _Z16lu_decompositionPfS_S_,@"STO_CUDA_ENTRY STV_DEFAULT"
_Z16lu_decompositionPfS_S_:
.text._Z16lu_decompositionPfS_S_:
[----:B------:R-:W-:Y:S01]  /*0000*/  LDC R1, c[0x0][0x37c] ;  /* 0x0000df00ff017b82 */ /* 0x000fe20000000800 */
[----:B------:R-:W0:Y:S02]  /*0010*/  S2R R2, SR_TID.X ;  /* 0x0000000000027919 */ /* 0x000e240000002100 */
[----:B0-----:R-:W-:-:S13]  /*0020*/  ISETP.GT.U32.AND P0, PT, R2, 0x2, PT ;  /* 0x000000020200780c */ /* 0x001fda0003f04070 */
[----:B------:R-:W-:Y:S05]  /*0030*/  @P0 EXIT ;  /* 0x000000000000094d */ /* 0x000fea0003800000 */
[----:B------:R-:W0:Y:S01]  /*0040*/  LDC.64 R8, c[0x0][0x390] ;  /* 0x0000e400ff087b82 */ /* 0x000e220000000a00 */
[----:B------:R-:W-:Y:S01]  /*0050*/  BSSY.RECONVERGENT B0, `(.L_x_0) ;  /* 0x000002f000007945 */ /* 0x000fe20003800200 */
[----:B------:R-:W1:Y:S06]  /*0060*/  LDCU.64 UR4, c[0x0][0x358] ;  /* 0x00006b00ff0477ac */ /* 0x000e6c0008000a00 */
[----:B------:R-:W2:Y:S08]  /*0070*/  LDC.64 R12, c[0x0][0x380] ;  /* 0x0000e000ff0c7b82 */ /* 0x000eb00000000a00 */
[----:B------:R-:W3:Y:S01]  /*0080*/  LDC.64 R4, c[0x0][0x388] ;  /* 0x0000e200ff047b82 */ /* 0x000ee20000000a00 */
[----:B0-----:R-:W-:-:S04]  /*0090*/  IMAD.WIDE.U32 R6, R2, 0x4, R8 ;  /* 0x0000000402067825 */ /* 0x001fc800078e0008 */
[----:B------:R-:W-:-:S04]  /*00a0*/  IMAD.WIDE.U32 R8, R2, 0x10, R8 ;  /* 0x0000001002087825 */ /* 0x000fc800078e0008 */
[----:B--2---:R-:W-:-:S04]  /*00b0*/  IMAD.WIDE.U32 R12, R2, 0x10, R12 ;  /* 0x00000010020c7825 */ /* 0x004fc800078e000c */
[----:B------:R-:W-:Y:S01]  /*00c0*/  IMAD.MOV.U32 R3, RZ, RZ, R7 ;  /* 0x000000ffff037224 */ /* 0x000fe200078e0007 */
[----:B------:R-:W-:Y:S01]  /*00d0*/  MOV R15, R13 ;  /* 0x0000000d000f7202 */ /* 0x000fe20000000f00 */
[----:B------:R-:W-:Y:S02]  /*00e0*/  IMAD R7, R2, 0x3, RZ ;  /* 0x0000000302077824 */ /* 0x000fe400078e02ff */
[----:B------:R-:W-:Y:S02]  /*00f0*/  IMAD.MOV.U32 R11, RZ, RZ, R9 ;  /* 0x000000ffff0b7224 */ /* 0x000fe400078e0009 */
[----:B------:R-:W-:Y:S02]  /*0100*/  IMAD.MOV.U32 R0, RZ, RZ, R6 ;  /* 0x000000ffff007224 */ /* 0x000fe400078e0006 */
[----:B------:R-:W-:Y:S02]  /*0110*/  IMAD.MOV.U32 R14, RZ, RZ, R12 ;  /* 0x000000ffff0e7224 */ /* 0x000fe400078e000c */
[----:B------:R-:W-:-:S02]  /*0120*/  IMAD.MOV.U32 R17, RZ, RZ, R13 ;  /* 0x000000ffff117224 */ /* 0x000fc400078e000d */
[----:B---3--:R-:W-:-:S04]  /*0130*/  IMAD.WIDE.U32 R4, R7, 0x4, R4 ;  /* 0x0000000407047825 */ /* 0x008fc800078e0004 */
[----:B-1----:R-:W-:-:S07]  /*0140*/  IMAD.MOV.U32 R9, RZ, RZ, R2 ;  /* 0x000000ffff097224 */ /* 0x002fce00078e0002 */
.L_x_3:
[----:B012---:R-:W-:Y:S02]  /*0150*/  IMAD.MOV.U32 R6, RZ, RZ, R12 ;  /* 0x000000ffff067224 */ /* 0x007fe400078e000c */
[----:B------:R-:W-:-:S05]  /*0160*/  IMAD.MOV.U32 R7, RZ, RZ, R17 ;  /* 0x000000ffff077224 */ /* 0x000fca00078e0011 */
[----:B------:R0:W2:Y:S01]  /*0170*/  LDG.E R18, desc[UR4][R6.64] ;  /* 0x0000000406127981 */ /* 0x0000a2000c1e1900 */
[----:B------:R-:W-:Y:S01]  /*0180*/  ISETP.NE.AND P4, PT, R2, RZ, PT ;  /* 0x000000ff0200720c */ /* 0x000fe20003f85270 */
[----:B------:R-:W-:Y:S01]  /*0190*/  IMAD.MOV.U32 R10, RZ, RZ, R0 ;  /* 0x000000ffff0a7224 */ /* 0x000fe200078e0000 */
[----:B------:R-:W-:Y:S01]  /*01a0*/  IADD3 R9, PT, PT, R9, 0x1, RZ ;  /* 0x0000000109097810 */ /* 0x000fe20007ffe0ff */
[----:B------:R-:W-:Y:S01]  /*01b0*/  BSSY.RECONVERGENT B1, `(.L_x_1) ;  /* 0x0000015000017945 */ /* 0x000fe20003800200 */
[----:B------:R-:W-:Y:S02]  /*01c0*/  IADD3 R12, P1, PT, R12, 0x4, RZ ;  /* 0x000000040c0c7810 */ /* 0x000fe40007f3e0ff */
[----:B------:R-:W-:Y:S02]  /*01d0*/  IADD3 R0, P3, PT, R10, 0x4, RZ ;  /* 0x000000040a007810 */ /* 0x000fe40007f7e0ff */
[----:B------:R-:W-:Y:S01]  /*01e0*/  ISETP.NE.AND P2, PT, R9, 0x3, PT ;  /* 0x000000030900780c */ /* 0x000fe20003f45270 */
[----:B0-----:R-:W-:-:S02]  /*01f0*/  IMAD.MOV.U32 R6, RZ, RZ, R8 ;  /* 0x000000ffff067224 */ /* 0x001fc400078e0008 */
[----:B------:R-:W-:Y:S02]  /*0200*/  IMAD.MOV.U32 R7, RZ, RZ, R11 ;  /* 0x000000ffff077224 */ /* 0x000fe400078e000b */
[----:B------:R-:W-:Y:S01]  /*0210*/  IMAD.MOV.U32 R11, RZ, RZ, R3 ;  /* 0x000000ffff0b7224 */ /* 0x000fe200078e0003 */
[----:B------:R-:W-:-:S04]  /*0220*/  IADD3 R8, P0, PT, R6, 0x4, RZ ;  /* 0x0000000406087810 */ /* 0x000fc80007f1e0ff */
[----:B------:R-:W-:Y:S01]  /*0230*/  IADD3.X R3, PT, PT, RZ, R11, RZ, P3, !PT ;  /* 0x0000000bff037210 */ /* 0x000fe20001ffe4ff */
[----:B--2---:R0:W-:Y:S01]  /*0240*/  STG.E desc[UR4][R6.64], R18 ;  /* 0x0000001206007986 */ /* 0x0041e2000c101904 */
[----:B------:R-:W-:Y:S07]  /*0250*/  @!P4 BRA `(.L_x_2) ;  /* 0x000000000028c947 */ /* 0x000fee0003800000 */
[----:B------:R-:W2:Y:S04]  /*0260*/  LDG.E R13, desc[UR4][R4.64] ;  /* 0x00000004040d7981 */ /* 0x000ea8000c1e1900 */
[----:B------:R-:W2:Y:S01]  /*0270*/  LDG.E R16, desc[UR4][R10.64] ;  /* 0x000000040a107981 */ /* 0x000ea2000c1e1900 */
[----:B------:R-:W-:Y:S01]  /*0280*/  ISETP.NE.AND P3, PT, R2, 0x1, PT ;  /* 0x000000010200780c */ /* 0x000fe20003f65270 */
[----:B--2---:R-:W-:-:S05]  /*0290*/  FFMA R16, -R13, R16, R18 ;  /* 0x000000100d107223 */ /* 0x004fca0000000112 */
[----:B------:R1:W-:Y:S07]  /*02a0*/  STG.E desc[UR4][R6.64], R16 ;  /* 0x0000001006007986 */ /* 0x0003ee000c101904 */
[----:B------:R-:W-:Y:S05]  /*02b0*/  @!P3 BRA `(.L_x_2) ;  /* 0x000000000010b947 */ /* 0x000fea0003800000 */
[----:B------:R-:W2:Y:S04]  /*02c0*/  LDG.E R10, desc[UR4][R10.64+0xc] ;  /* 0x00000c040a0a7981 */ /* 0x000ea8000c1e1900 */
[----:B------:R-:W2:Y:S02]  /*02d0*/  LDG.E R13, desc[UR4][R4.64+0x4] ;  /* 0x00000404040d7981 */ /* 0x000ea4000c1e1900 */
[----:B--2---:R-:W-:-:S05]  /*02e0*/  FFMA R13, -R13, R10, R16 ;  /* 0x0000000a0d0d7223 */ /* 0x004fca0000000110 */
[----:B------:R2:W-:Y:S02]  /*02f0*/  STG.E desc[UR4][R6.64], R13 ;  /* 0x0000000d06007986 */ /* 0x0005e4000c101904 */
.L_x_2:
[----:B------:R-:W-:Y:S05]  /*0300*/  BSYNC.RECONVERGENT B1 ;  /* 0x0000000000017941 */ /* 0x000fea0003800200 */
.L_x_1:
[----:B------:R-:W-:Y:S02]  /*0310*/  IMAD.X R11, RZ, RZ, R7, P0 ;  /* 0x000000ffff0b7224 */ /* 0x000fe400000e0607 */
[----:B------:R-:W-:Y:S01]  /*0320*/  IMAD.X R17, RZ, RZ, R17, P1 ;  /* 0x000000ffff117224 */ /* 0x000fe200008e0611 */
[----:B------:R-:W-:Y:S06]  /*0330*/  @P2 BRA `(.L_x_3) ;  /* 0xfffffffc00842947 */ /* 0x000fec000383ffff */
[----:B------:R-:W-:Y:S05]  /*0340*/  BSYNC.RECONVERGENT B0 ;  /* 0x0000000000007941 */ /* 0x000fea0003800200 */
.L_x_0:
[----:B------:R-:W3:Y:S01]  /*0350*/  LDC.64 R10, c[0x0][0x388] ;  /* 0x0000e200ff0a7b82 */ /* 0x000ee20000000a00 */
[----:B------:R-:W-:Y:S01]  /*0360*/  IMAD.SHL.U32 R3, R2, 0x4, RZ ;  /* 0x0000000402037824 */ /* 0x000fe200078e00ff */
[----:B-1----:R-:W-:Y:S01]  /*0370*/  MOV R16, R2 ;  /* 0x0000000200107202 */ /* 0x002fe20000000f00 */
[----:B------:R-:W-:-:S05]  /*0380*/  IMAD.MOV.U32 R21, RZ, RZ, -0x3 ;  /* 0xfffffffdff157424 */ /* 0x000fca00078e00ff */
[----:B------:R-:W1:Y:S01]  /*0390*/  LDC.64 R8, c[0x0][0x390] ;  /* 0x0000e400ff087b82 */ /* 0x000e620000000a00 */
[----:B---3--:R-:W-:-:S04]  /*03a0*/  IMAD.WIDE.U32 R4, R2, 0xc, R10 ;  /* 0x0000000c02047825 */ /* 0x008fc800078e000a */
[----:B0-2---:R-:W-:Y:S01]  /*03b0*/  IMAD.WIDE.U32 R6, R2, 0x10, R10 ;  /* 0x0000001002067825 */ /* 0x005fe200078e000a */
[----:B------:R-:W-:-:S03]  /*03c0*/  IADD3 R0, P0, PT, R4, 0x4, RZ ;  /* 0x0000000404007810 */ /* 0x000fc60007f1e0ff */
[----:B------:R-:W-:Y:S01]  /*03d0*/  IMAD.MOV.U32 R13, RZ, RZ, R7 ;  /* 0x000000ffff0d7224 */ /* 0x000fe200078e0007 */
[----:B------:R-:W-:Y:S01]  /*03e0*/  MOV R12, R6 ;  /* 0x00000006000c7202 */ /* 0x000fe20000000f00 */
[----:B------:R-:W-:Y:S02]  /*03f0*/  IMAD.X R17, RZ, RZ, R5, P0 ;  /* 0x000000ffff117224 */ /* 0x000fe400000e0605 */
[----:B-1----:R-:W-:-:S04]  /*0400*/  IMAD.WIDE.U32 R6, R3, 0x4, R8 ;  /* 0x0000000403067825 */ /* 0x002fc800078e0008 */
[----:B------:R-:W-:-:S04]  /*0410*/  IMAD.WIDE.U32 R4, R3, 0x4, R10 ;  /* 0x0000000403047825 */ /* 0x000fc800078e000a */
[----:B------:R-:W-:-:S07]  /*0420*/  IMAD.WIDE.U32 R8, R2, 0x4, R8 ;  /* 0x0000000402087825 */ /* 0x000fce00078e0008 */
.L_x_10:
[----:B------:R-:W-:Y:S01]  /*0430*/  ISETP.NE.AND P0, PT, R21, -0x3, PT ;  /* 0xfffffffd1500780c */ /* 0x000fe20003f05270 */
[----:B------:R-:W-:Y:S01]  /*0440*/  VIADD R16, R16, 0x1 ;  /* 0x0000000110107836 */ /* 0x000fe20000000000 */
[----:B------:R-:W-:Y:S01]  /*0450*/  BSSY.RECONVERGENT B0, `(.L_x_4) ;  /* 0x0000025000007945 */ /* 0x000fe20003800200 */
[----:B------:R-:W-:Y:S01]  /*0460*/  IMAD.MOV.U32 R10, RZ, RZ, R0 ;  /* 0x000000ffff0a7224 */ /* 0x000fe200078e0000 */
[----:B------:R-:W-:Y:S02]  /*0470*/  MOV R11, R17 ;  /* 0x00000011000b7202 */ /* 0x000fe40000000f00 */
[----:B------:R-:W-:-:S07]  /*0480*/  ISETP.NE.AND P1, PT, R16, 0x3, PT ;  /* 0x000000031000780c */ /* 0x000fce0003f25270 */
[----:B------:R-:W-:-:S05]  /*0490*/  @!P0 IMAD.MOV.U32 R3, RZ, RZ, 0x3f800000 ;  /* 0x3f800000ff038424 */ /* 0x000fca00078e00ff */
[----:B------:R0:W-:Y:S01]  /*04a0*/  @!P0 STG.E desc[UR4][R4.64], R3 ;  /* 0x0000000304008986 */ /* 0x0001e2000c101904 */
[----:B------:R-:W-:Y:S05]  /*04b0*/  @!P0 BRA `(.L_x_5) ;  /* 0x0000000000788947 */ /* 0x000fea0003800000 */
[----:B0-----:R-:W2:Y:S01]  /*04c0*/  LDG.E R3, desc[UR4][R14.64] ;  /* 0x000000040e037981 */ /* 0x001ea2000c1e1900 */
[----:B------:R-:W-:Y:S01]  /*04d0*/  ISETP.NE.AND P0, PT, R2, RZ, PT ;  /* 0x000000ff0200720c */ /* 0x000fe20003f05270 */
[----:B------:R-:W-:Y:S02]  /*04e0*/  BSSY.RECONVERGENT B1, `(.L_x_6) ;  /* 0x000000c000017945 */ /* 0x000fe40003800200 */
[----:B--2---:R0:W-:Y:S10]  /*04f0*/  STG.E desc[UR4][R12.64], R3 ;  /* 0x000000030c007986 */ /* 0x0041f4000c101904 */
[----:B------:R-:W-:Y:S05]  /*0500*/  @!P0 BRA `(.L_x_7) ;  /* 0x0000000000248947 */ /* 0x000fea0003800000 */
[----:B------:R-:W0:Y:S04]  /*0510*/  LDG.E R0, desc[UR4][R10.64+-0x4] ;  /* 0xfffffc040a007981 */ /* 0x000e28000c1e1900 */
[----:B------:R-:W0:Y:S01]  /*0520*/  LDG.E R17, desc[UR4][R8.64] ;  /* 0x0000000408117981 */ /* 0x000e22000c1e1900 */
[----:B------:R-:W-:Y:S01]  /*0530*/  ISETP.NE.AND P0, PT, R2, 0x1, PT ;  /* 0x000000010200780c */ /* 0x000fe20003f05270 */
[----:B0-----:R-:W-:-:S05]  /*0540*/  FFMA R3, -R0, R17, R3 ;  /* 0x0000001100037223 */ /* 0x001fca0000000103 */
[----:B------:R0:W-:Y:S07]  /*0550*/  STG.E desc[UR4][R12.64], R3 ;  /* 0x000000030c007986 */ /* 0x0001ee000c101904 */
[----:B------:R-:W0:Y:S04]  /*0560*/  @P0 LDG.E R0, desc[UR4][R10.64] ;  /* 0x000000040a000981 */ /* 0x000e28000c1e1900 */
[----:B------:R-:W0:Y:S02]  /*0570*/  @P0 LDG.E R17, desc[UR4][R8.64+0xc] ;  /* 0x00000c0408110981 */ /* 0x000e24000c1e1900 */
[----:B0-----:R-:W-:-:S05]  /*0580*/  @P0 FFMA R3, -R0, R17, R3 ;  /* 0x0000001100030223 */ /* 0x001fca0000000103 */
[----:B------:R1:W-:Y:S02]  /*0590*/  @P0 STG.E desc[UR4][R12.64], R3 ;  /* 0x000000030c000986 */ /* 0x0003e4000c101904 */
.L_x_7:
[----:B------:R-:W-:Y:S05]  /*05a0*/  BSYNC.RECONVERGENT B1 ;  /* 0x0000000000017941 */ /* 0x000fea0003800200 */
.L_x_6:
[----:B------:R-:W2:Y:S01]  /*05b0*/  LDG.E R19, desc[UR4][R6.64] ;  /* 0x0000000406137981 */ /* 0x000ea2000c1e1900 */
[----:B------:R-:W-:Y:S01]  /*05c0*/  BSSY.RECONVERGENT B1, `(.L_x_8) ;  /* 0x000000c000017945 */ /* 0x000fe20003800200 */
[----:B--2---:R-:W2:Y:S08]  /*05d0*/  MUFU.RCP R0, R19 ;  /* 0x0000001300007308 */ /* 0x004eb00000001000 */
[----:B------:R-:W3:Y:S01]  /*05e0*/  FCHK P0, R3, R19 ;  /* 0x0000001303007302 */ /* 0x000ee20000000000 */
[----:B--2---:R-:W-:-:S04]  /*05f0*/  FFMA R17, -R19, R0, 1 ;  /* 0x3f80000013117423 */ /* 0x004fc80000000100 */
[----:B------:R-:W-:-:S04]  /*0600*/  FFMA R0, R0, R17, R0 ;  /* 0x0000001100007223 */ /* 0x000fc80000000000 */
[----:B------:R-:W-:-:S04]  /*0610*/  FFMA R18, R0, R3, RZ ;  /* 0x0000000300127223 */ /* 0x000fc800000000ff */
[----:B------:R-:W-:-:S04]  /*0620*/  FFMA R17, -R19, R18, R3 ;  /* 0x0000001213117223 */ /* 0x000fc80000000103 */
[----:B------:R-:W-:Y:S01]  /*0630*/  FFMA R17, R0, R17, R18 ;  /* 0x0000001100117223 */ /* 0x000fe20000000012 */
[----:B---3--:R-:W-:Y:S06]  /*0640*/  @!P0 BRA `(.L_x_9) ;  /* 0x00000000000c8947 */ /* 0x008fec0003800000 */
[----:B------:R-:W-:-:S07]  /*0650*/  MOV R18, 0x670 ;  /* 0x0000067000127802 */ /* 0x000fce0000000f00 */
[----:B01----:R-:W-:Y:S05]  /*0660*/  CALL.REL.NOINC `($__internal_0_$__cuda_sm3x_div_rn_noftz_f32_slowpath) ;  /* 0x0000000000347944 */ /* 0x003fea0003c00000 */
[----:B------:R-:W-:-:S07]  /*0670*/  IMAD.MOV.U32 R17, RZ, RZ, R0 ;  /* 0x000000ffff117224 */ /* 0x000fce00078e0000 */
.L_x_9:
[----:B------:R-:W-:Y:S05]  /*0680*/  BSYNC.RECONVERGENT B1 ;  /* 0x0000000000017941 */ /* 0x000fea0003800200 */
.L_x_8:
[----:B------:R2:W-:Y:S02]  /*0690*/  STG.E desc[UR4][R12.64], R17 ;  /* 0x000000110c007986 */ /* 0x0005e4000c101904 */
.L_x_5:
[----:B------:R-:W-:Y:S05]  /*06a0*/  BSYNC.RECONVERGENT B0 ;  /* 0x0000000000007941 */ /* 0x000fea0003800200 */
.L_x_4:
[----:B------:R-:W-:Y:S02]  /*06b0*/  IADD3 R14, P3, PT, R14, 0xc, RZ ;  /* 0x0000000c0e0e7810 */ /* 0x000fe40007f7e0ff */
[----:B------:R-:W-:Y:S02]  /*06c0*/  IADD3 R0, P0, PT, R10, 0xc, RZ ;  /* 0x0000000c0a007810 */ /* 0x000fe40007f1e0ff */
[----:B012---:R-:W-:Y:S01]  /*06d0*/  IADD3 R12, P2, PT, R12, 0xc, RZ ;  /* 0x0000000c0c0c7810 */ /* 0x007fe20007f5e0ff */
[----:B------:R-:W-:Y:S01]  /*06e0*/  IMAD.X R15, RZ, RZ, R15, P3 ;  /* 0x000000ffff0f7224 */ /* 0x000fe200018e060f */
[----:B------:R-:W-:Y:S01]  /*06f0*/  IADD3 R21, PT, PT, R21, 0x1, RZ ;  /* 0x0000000115157810 */ /* 0x000fe20007ffe0ff */
[----:B------:R-:W-:Y:S02]  /*0700*/  IMAD.X R17, RZ, RZ, R11, P0 ;  /* 0x000000ffff117224 */ /* 0x000fe400000e060b */
[----:B------:R-:W-:Y:S01]  /*0710*/  IMAD.X R13, RZ, RZ, R13, P2 ;  /* 0x000000ffff0d7224 */ /* 0x000fe200010e060d */
[----:B------:R-:W-:Y:S07]  /*0720*/  @P1 BRA `(.L_x_10) ;  /* 0xfffffffc00401947 */ /* 0x000fee000383ffff */
[----:B------:R-:W-:Y:S05]  /*0730*/  EXIT ;  /* 0x000000000000794d */ /* 0x000fea0003800000 */
        .weak           $__internal_0_$__cuda_sm3x_div_rn_noftz_f32_slowpath
        .type           $__internal_0_$__cuda_sm3x_div_rn_noftz_f32_slowpath,@function
        .size           $__internal_0_$__cuda_sm3x_div_rn_noftz_f32_slowpath,(.L_x_63 - $__internal_0_$__cuda_sm3x_div_rn_noftz_f32_slowpath)
$__internal_0_$__cuda_sm3x_div_rn_noftz_f32_slowpath:
[----:B------:R-:W-:Y:S01]  /*0740*/  SHF.R.U32.HI R17, RZ, 0x17, R19 ;  /* 0x00000017ff117819 */ /* 0x000fe20000011613 */
[----:B------:R-:W-:Y:S01]  /*0750*/  BSSY.RECONVERGENT B2, `(.L_x_11) ;  /* 0x0000063000027945 */ /* 0x000fe20003800200 */
[----:B------:R-:W-:Y:S02]  /*0760*/  SHF.R.U32.HI R22, RZ, 0x17, R3 ;  /* 0x00000017ff167819 */ /* 0x000fe40000011603 */
[----:B------:R-:W-:Y:S02]  /*0770*/  LOP3.LUT R17, R17, 0xff, RZ, 0xc0, !PT ;  /* 0x000000ff11117812 */ /* 0x000fe400078ec0ff */
[----:B------:R-:W-:-:S03]  /*0780*/  LOP3.LUT R22, R22, 0xff, RZ, 0xc0, !PT ;  /* 0x000000ff16167812 */ /* 0x000fc600078ec0ff */
[----:B------:R-:W-:Y:S02]  /*0790*/  VIADD R23, R17, 0xffffffff ;  /* 0xffffffff11177836 */ /* 0x000fe40000000000 */
[----:B------:R-:W-:-:S03]  /*07a0*/  VIADD R24, R22, 0xffffffff ;  /* 0xffffffff16187836 */ /* 0x000fc60000000000 */
[----:B------:R-:W-:-:S04]  /*07b0*/  ISETP.GT.U32.AND P0, PT, R23, 0xfd, PT ;  /* 0x000000fd1700780c */ /* 0x000fc80003f04070 */
[----:B------:R-:W-:-:S13]  /*07c0*/  ISETP.GT.U32.OR P0, PT, R24, 0xfd, P0 ;  /* 0x000000fd1800780c */ /* 0x000fda0000704470 */
[----:B------:R-:W-:Y:S01]  /*07d0*/  @!P0 MOV R20, RZ ;  /* 0x000000ff00148202 */ /* 0x000fe20000000f00 */
[----:B------:R-:W-:Y:S06]  /*07e0*/  @!P0 BRA `(.L_x_12) ;  /* 0x0000000000608947 */ /* 0x000fec0003800000 */
[----:B------:R-:W-:Y:S01]  /*07f0*/  FSETP.GTU.FTZ.AND P0, PT, |R3|, +INF , PT ;  /* 0x7f8000000300780b */ /* 0x000fe20003f1c200 */
[----:B------:R-:W-:Y:S01]  /*0800*/  IMAD.MOV.U32 R0, RZ, RZ, R19 ;  /* 0x000000ffff007224 */ /* 0x000fe200078e0013 */
[----:B------:R-:W-:-:S04]  /*0810*/  FSETP.GTU.FTZ.AND P2, PT, |R19|, +INF , PT ;  /* 0x7f8000001300780b */ /* 0x000fc80003f5c200 */
[----:B------:R-:W-:-:S13]  /*0820*/  PLOP3.LUT P0, PT, P0, P2, PT, 0xf8, 0x8f ;  /* 0x00000000008f781c */ /* 0x000fda0000705f70 */
[----:B------:R-:W-:Y:S05]  /*0830*/  @P0 BRA `(.L_x_13) ;  /* 0x00000004004c0947 */ /* 0x000fea0003800000 */
[----:B------:R-:W-:-:S13]  /*0840*/  LOP3.LUT P0, RZ, R19, 0x7fffffff, R3, 0xc8, !PT ;  /* 0x7fffffff13ff7812 */ /* 0x000fda000780c803 */
[----:B------:R-:W-:Y:S05]  /*0850*/  @!P0 BRA `(.L_x_14) ;  /* 0x00000004003c8947 */ /* 0x000fea0003800000 */
[C---:B------:R-:W-:Y:S02]  /*0860*/  FSETP.NEU.FTZ.AND P3, PT, |R3|.reuse, +INF , PT ;  /* 0x7f8000000300780b */ /* 0x040fe40003f7d200 */
[----:B------:R-:W-:Y:S02]  /*0870*/  FSETP.NEU.FTZ.AND P2, PT, |R0|, +INF , PT ;  /* 0x7f8000000000780b */ /* 0x000fe40003f5d200 */
[----:B------:R-:W-:-:S11]  /*0880*/  FSETP.NEU.FTZ.AND P0, PT, |R3|, +INF , PT ;  /* 0x7f8000000300780b */ /* 0x000fd60003f1d200 */
[----:B------:R-:W-:Y:S05]  /*0890*/  @!P2 BRA !P3, `(.L_x_14) ;  /* 0x00000004002ca947 */ /* 0x000fea0005800000 */
[----:B------:R-:W-:-:S04]  /*08a0*/  LOP3.LUT P3, RZ, R3, 0x7fffffff, RZ, 0xc0, !PT ;  /* 0x7fffffff03ff7812 */ /* 0x000fc8000786c0ff */
[----:B------:R-:W-:-:S13]  /*08b0*/  PLOP3.LUT P2, PT, P2, P3, PT, 0x2f, 0xf2 ;  /* 0x0000000000f2781c */ /* 0x000fda0001746577 */
[----:B------:R-:W-:Y:S05]  /*08c0*/  @P2 BRA `(.L_x_15) ;  /* 0x0000000400182947 */ /* 0x000fea0003800000 */
[----:B------:R-:W-:-:S04]  /*08d0*/  LOP3.LUT P2, RZ, R19, 0x7fffffff, RZ, 0xc0, !PT ;  /* 0x7fffffff13ff7812 */ /* 0x000fc8000784c0ff */
[----:B------:R-:W-:-:S13]  /*08e0*/  PLOP3.LUT P0, PT, P0, P2, PT, 0x2f, 0xf2 ;  /* 0x0000000000f2781c */ /* 0x000fda0000704577 */
[----:B------:R-:W-:Y:S05]  /*08f0*/  @P0 BRA `(.L_x_16) ;  /* 0x0000000400000947 */ /* 0x000fea0003800000 */
[----:B------:R-:W-:Y:S02]  /*0900*/  ISETP.GE.AND P0, PT, R24, RZ, PT ;  /* 0x000000ff1800720c */ /* 0x000fe40003f06270 */
[----:B------:R-:W-:-:S11]  /*0910*/  ISETP.GE.AND P2, PT, R23, RZ, PT ;  /* 0x000000ff1700720c */ /* 0x000fd60003f46270 */
[----:B------:R-:W-:Y:S02]  /*0920*/  @P0 IMAD.MOV.U32 R20, RZ, RZ, RZ ;  /* 0x000000ffff140224 */ /* 0x000fe400078e00ff */
[----:B------:R-:W-:Y:S01]  /*0930*/  @!P0 FFMA R3, R3, 1.84467440737095516160e+19, RZ ;  /* 0x5f80000003038823 */ /* 0x000fe200000000ff */
[----:B------:R-:W-:Y:S02]  /*0940*/  @!P0 IMAD.MOV.U32 R20, RZ, RZ, -0x40 ;  /* 0xffffffc0ff148424 */ /* 0x000fe400078e00ff */
[----:B------:R-:W-:-:S03]  /*0950*/  @!P2 FFMA R19, R0, 1.84467440737095516160e+19, RZ ;  /* 0x5f8000000013a823 */ /* 0x000fc600000000ff */
[----:B------:R-:W-:-:S07]  /*0960*/  @!P2 IADD3 R20, PT, PT, R20, 0x40, RZ ;  /* 0x000000401414a810 */ /* 0x000fce0007ffe0ff */
.L_x_12:
[----:B------:R-:W-:Y:S01]  /*0970*/  LEA R0, R17, 0xc0800000, 0x17 ;  /* 0xc080000011007811 */ /* 0x000fe200078eb8ff */
[----:B------:R-:W-:Y:S01]  /*0980*/  VIADD R22, R22, 0xffffff81 ;  /* 0xffffff8116167836 */ /* 0x000fe20000000000 */
[----:B------:R-:W-:Y:S03]  /*0990*/  BSSY.RECONVERGENT B3, `(.L_x_17) ;  /* 0x0000035000037945 */ /* 0x000fe60003800200 */
[----:B------:R-:W-:Y:S02]  /*09a0*/  IMAD.IADD R23, R19, 0x1, -R0 ;  /* 0x0000000113177824 */ /* 0x000fe400078e0a00 */
[C---:B------:R-:W-:Y:S02]  /*09b0*/  IMAD R0, R22.reuse, -0x800000, R3 ;  /* 0xff80000016007824 */ /* 0x040fe400078e0203 */
[----:B------:R0:W1:Y:S01]  /*09c0*/  MUFU.RCP R19, R23 ;  /* 0x0000001700137308 */ /* 0x0000620000001000 */
[----:B------:R-:W-:Y:S01]  /*09d0*/  FADD.FTZ R25, -R23, -RZ ;  /* 0x800000ff17197221 */ /* 0x000fe20000010100 */
[----:B0-----:R-:W-:-:S05]  /*09e0*/  IADD3 R23, PT, PT, R22, 0x7f, -R17 ;  /* 0x0000007f16177810 */ /* 0x001fca0007ffe811 */
[----:B------:R-:W-:Y:S02]  /*09f0*/  IMAD.IADD R23, R23, 0x1, R20 ;  /* 0x0000000117177824 */ /* 0x000fe400078e0214 */
[----:B-1----:R-:W-:-:S04]  /*0a00*/  FFMA R24, R19, R25, 1 ;  /* 0x3f80000013187423 */ /* 0x002fc80000000019 */
[----:B------:R-:W-:-:S04]  /*0a10*/  FFMA R3, R19, R24, R19 ;  /* 0x0000001813037223 */ /* 0x000fc80000000013 */
[----:B------:R-:W-:-:S04]  /*0a20*/  FFMA R24, R0, R3, RZ ;  /* 0x0000000300187223 */ /* 0x000fc800000000ff */
[----:B------:R-:W-:-:S04]  /*0a30*/  FFMA R19, R25, R24, R0 ;  /* 0x0000001819137223 */ /* 0x000fc80000000000 */
[----:B------:R-:W-:-:S04]  /*0a40*/  FFMA R24, R3, R19, R24 ;  /* 0x0000001303187223 */ /* 0x000fc80000000018 */
[----:B------:R-:W-:-:S04]  /*0a50*/  FFMA R19, R25, R24, R0 ;  /* 0x0000001819137223 */ /* 0x000fc80000000000 */
[----:B------:R-:W-:-:S05]  /*0a60*/  FFMA R0, R3, R19, R24 ;  /* 0x0000001303007223 */ /* 0x000fca0000000018 */
[----:B------:R-:W-:-:S04]  /*0a70*/  SHF.R.U32.HI R17, RZ, 0x17, R0 ;  /* 0x00000017ff117819 */ /* 0x000fc80000011600 */
[----:B------:R-:W-:-:S04]  /*0a80*/  LOP3.LUT R17, R17, 0xff, RZ, 0xc0, !PT ;  /* 0x000000ff11117812 */ /* 0x000fc800078ec0ff */
[----:B------:R-:W-:-:S05]  /*0a90*/  IADD3 R22, PT, PT, R17, R23, RZ ;  /* 0x0000001711167210 */ /* 0x000fca0007ffe0ff */
[----:B------:R-:W-:-:S05]  /*0aa0*/  VIADD R17, R22, 0xffffffff ;  /* 0xffffffff16117836 */ /* 0x000fca0000000000 */
[----:B------:R-:W-:-:S13]  /*0ab0*/  ISETP.GE.U32.AND P0, PT, R17, 0xfe, PT ;  /* 0x000000fe1100780c */ /* 0x000fda0003f06070 */
[----:B------:R-:W-:Y:S05]  /*0ac0*/  @!P0 BRA `(.L_x_18) ;  /* 0x0000000000808947 */ /* 0x000fea0003800000 */
[----:B------:R-:W-:-:S13]  /*0ad0*/  ISETP.GT.AND P0, PT, R22, 0xfe, PT ;  /* 0x000000fe1600780c */ /* 0x000fda0003f04270 */
[----:B------:R-:W-:Y:S05]  /*0ae0*/  @P0 BRA `(.L_x_19) ;  /* 0x00000000006c0947 */ /* 0x000fea0003800000 */
[----:B------:R-:W-:-:S13]  /*0af0*/  ISETP.GE.AND P0, PT, R22, 0x1, PT ;  /* 0x000000011600780c */ /* 0x000fda0003f06270 */
[----:B------:R-:W-:Y:S05]  /*0b00*/  @P0 BRA `(.L_x_20) ;  /* 0x0000000000740947 */ /* 0x000fea0003800000 */
[----:B------:R-:W-:Y:S02]  /*0b10*/  ISETP.GE.AND P0, PT, R22, -0x18, PT ;  /* 0xffffffe81600780c */ /* 0x000fe40003f06270 */
[----:B------:R-:W-:-:S11]  /*0b20*/  LOP3.LUT R0, R0, 0x80000000, RZ, 0xc0, !PT ;  /* 0x8000000000007812 */ /* 0x000fd600078ec0ff */
[----:B------:R-:W-:Y:S05]  /*0b30*/  @!P0 BRA `(.L_x_20) ;  /* 0x0000000000688947 */ /* 0x000fea0003800000 */
[-CC-:B------:R-:W-:Y:S01]  /*0b40*/  FFMA.RZ R17, R3, R19.reuse, R24.reuse ;  /* 0x0000001303117223 */ /* 0x180fe2000000c018 */
[C---:B------:R-:W-:Y:S02]  /*0b50*/  ISETP.NE.AND P3, PT, R22.reuse, RZ, PT ;  /* 0x000000ff1600720c */ /* 0x040fe40003f65270 */
[C---:B------:R-:W-:Y:S02]  /*0b60*/  ISETP.NE.AND P2, PT, R22.reuse, RZ, PT ;  /* 0x000000ff1600720c */ /* 0x040fe40003f45270 */
[----:B------:R-:W-:Y:S01]  /*0b70*/  LOP3.LUT R20, R17, 0x7fffff, RZ, 0xc0, !PT ;  /* 0x007fffff11147812 */ /* 0x000fe200078ec0ff */
[CCC-:B------:R-:W-:Y:S01]  /*0b80*/  FFMA.RP R17, R3.reuse, R19.reuse, R24.reuse ;  /* 0x0000001303117223 */ /* 0x1c0fe20000008018 */
[----:B------:R-:W-:Y:S01]  /*0b90*/  FFMA.RM R24, R3, R19, R24 ;  /* 0x0000001303187223 */ /* 0x000fe20000004018 */
[----:B------:R-:W-:Y:S01]  /*0ba0*/  VIADD R3, R22, 0x20 ;  /* 0x0000002016037836 */ /* 0x000fe20000000000 */
[----:B------:R-:W-:Y:S01]  /*0bb0*/  LOP3.LUT R20, R20, 0x800000, RZ, 0xfc, !PT ;  /* 0x0080000014147812 */ /* 0x000fe200078efcff */
[----:B------:R-:W-:-:S02]  /*0bc0*/  IMAD.MOV R19, RZ, RZ, -R22 ;  /* 0x000000ffff137224 */ /* 0x000fc400078e0a16 */
[----:B------:R-:W-:Y:S02]  /*0bd0*/  FSETP.NEU.FTZ.AND P0, PT, R17, R24, PT ;  /* 0x000000181100720b */ /* 0x000fe40003f1d000 */
[----:B------:R-:W-:Y:S02]  /*0be0*/  SHF.L.U32 R3, R20, R3, RZ ;  /* 0x0000000314037219 */ /* 0x000fe400000006ff */
[----:B------:R-:W-:Y:S02]  /*0bf0*/  SEL R17, R19, RZ, P3 ;  /* 0x000000ff13117207 */ /* 0x000fe40001800000 */
[----:B------:R-:W-:Y:S02]  /*0c00*/  ISETP.NE.AND P2, PT, R3, RZ, P2 ;  /* 0x000000ff0300720c */ /* 0x000fe40001745270 */
[----:B------:R-:W-:Y:S02]  /*0c10*/  SHF.R.U32.HI R17, RZ, R17, R20 ;  /* 0x00000011ff117219 */ /* 0x000fe40000011614 */
[----:B------:R-:W-:-:S02]  /*0c20*/  PLOP3.LUT P0, PT, P0, P2, PT, 0xf8, 0x8f ;  /* 0x00000000008f781c */ /* 0x000fc40000705f70 */
[----:B------:R-:W-:Y:S02]  /*0c30*/  SHF.R.U32.HI R20, RZ, 0x1, R17 ;  /* 0x00000001ff147819 */ /* 0x000fe40000011611 */
[----:B------:R-:W-:-:S04]  /*0c40*/  SEL R3, RZ, 0x1, !P0 ;  /* 0x00000001ff037807 */ /* 0x000fc80004000000 */
[----:B------:R-:W-:-:S04]  /*0c50*/  LOP3.LUT R22, R3, 0x1, R20, 0xf8, !PT ;  /* 0x0000000103167812 */ /* 0x000fc800078ef814 */
[----:B------:R-:W-:-:S04]  /*0c60*/  LOP3.LUT R17, R22, R17, RZ, 0xc0, !PT ;  /* 0x0000001116117212 */ /* 0x000fc800078ec0ff */
[----:B------:R-:W-:-:S04]  /*0c70*/  IADD3 R17, PT, PT, R20, R17, RZ ;  /* 0x0000001114117210 */ /* 0x000fc80007ffe0ff */
[----:B------:R-:W-:Y:S01]  /*0c80*/  LOP3.LUT R0, R17, R0, RZ, 0xfc, !PT ;  /* 0x0000000011007212 */ /* 0x000fe200078efcff */
[----:B------:R-:W-:Y:S06]  /*0c90*/  BRA `(.L_x_20) ;  /* 0x0000000000107947 */ /* 0x000fec0003800000 */
.L_x_19:
[----:B------:R-:W-:-:S04]  /*0ca0*/  LOP3.LUT R0, R0, 0x80000000, RZ, 0xc0, !PT ;  /* 0x8000000000007812 */ /* 0x000fc800078ec0ff */
[----:B------:R-:W-:Y:S01]  /*0cb0*/  LOP3.LUT R0, R0, 0x7f800000, RZ, 0xfc, !PT ;  /* 0x7f80000000007812 */ /* 0x000fe200078efcff */
[----:B------:R-:W-:Y:S06]  /*0cc0*/  BRA `(.L_x_20) ;  /* 0x0000000000047947 */ /* 0x000fec0003800000 */
.L_x_18:
[----:B------:R-:W-:-:S07]  /*0cd0*/  IMAD R0, R23, 0x800000, R0 ;  /* 0x0080000017007824 */ /* 0x000fce00078e0200 */
.L_x_20:
[----:B------:R-:W-:Y:S05]  /*0ce0*/  BSYNC.RECONVERGENT B3 ;  /* 0x0000000000037941 */ /* 0x000fea0003800200 */
.L_x_17:
[----:B------:R-:W-:Y:S05]  /*0cf0*/  BRA `(.L_x_21) ;  /* 0x0000000000207947 */ /* 0x000fea0003800000 */
.L_x_16:
[----:B------:R-:W-:-:S04]  /*0d00*/  LOP3.LUT R0, R19, 0x80000000, R3, 0x48, !PT ;  /* 0x8000000013007812 */ /* 0x000fc800078e4803 */
[----:B------:R-:W-:Y:S01]  /*0d10*/  LOP3.LUT R0, R0, 0x7f800000, RZ, 0xfc, !PT ;  /* 0x7f80000000007812 */ /* 0x000fe200078efcff */
[----:B------:R-:W-:Y:S06]  /*0d20*/  BRA `(.L_x_21) ;  /* 0x0000000000147947 */ /* 0x000fec0003800000 */
.L_x_15:
[----:B------:R-:W-:Y:S01]  /*0d30*/  LOP3.LUT R0, R19, 0x80000000, R3, 0x48, !PT ;  /* 0x8000000013007812 */ /* 0x000fe200078e4803 */
[----:B------:R-:W-:Y:S06]  /*0d40*/  BRA `(.L_x_21) ;  /* 0x00000000000c7947 */ /* 0x000fec0003800000 */
.L_x_14:
[----:B------:R-:W0:Y:S01]  /*0d50*/  MUFU.RSQ R0, -QNAN ;  /* 0xffc0000000007908 */ /* 0x000e220000001400 */
[----:B------:R-:W-:Y:S05]  /*0d60*/  BRA `(.L_x_21) ;  /* 0x0000000000047947 */ /* 0x000fea0003800000 */
.L_x_13:
[----:B------:R-:W-:-:S07]  /*0d70*/  FADD.FTZ R0, R3, R0 ;  /* 0x0000000003007221 */ /* 0x000fce0000010000 */
.L_x_21:
[----:B------:R-:W-:Y:S05]  /*0d80*/  BSYNC.RECONVERGENT B2 ;  /* 0x0000000000027941 */ /* 0x000fea0003800200 */
.L_x_11:
[----:B------:R-:W-:-:S04]  /*0d90*/  IMAD.MOV.U32 R19, RZ, RZ, 0x0 ;  /* 0x00000000ff137424 */ /* 0x000fc800078e00ff */
[----:B0-----:R-:W-:Y:S05]  /*0da0*/  RET.REL.NODEC R18 `(_Z16lu_decompositionPfS_S_) ;  /* 0xfffffff012947950 */ /* 0x001fea0003c3ffff */
.L_x_22:
[----:B------:R-:W-:-:S00]  /*0db0*/  BRA `(.L_x_22) ;  /* 0xfffffffc00fc7947 */ /* 0x000fc0000383ffff */
[----:B------:R-:W-:-:S00]  /*0dc0*/  NOP ;  /* 0x0000000000007918 */ /* 0x000fc00000000000 */
        /* <DEDUP_REMOVED lines=11> */
.L_x_63:


//--------------------- .text._Z21backward_substitutionPfS_S_ --------------------------
	.section	.text._Z21backward_substitutionPfS_S_,"ax",@progbits
	.align	128
        .global         _Z21backward_substitutionPfS_S_
        .type           _Z21backward_substitutionPfS_S_,@function
        .size           _Z21backward_substitutionPfS_S_,(.L_x_64 - _Z21backward_substitutionPfS_S_)
        .other          _Z21backward_substitutionPfS_S_,@"STO_CUDA_ENTRY STV_DEFAULT"
_Z21backward_substitutionPfS_S_:
.text._Z21backward_substitutionPfS_S_:
[----:B------:R-:W-:Y:S01]  /*0000*/  LDC R1, c[0x0][0x37c] ;  /* 0x0000df00ff017b82 */ /* 0x000fe20000000800 */
[----:B------:R-:W0:Y:S02]  /*0010*/  S2R R4, SR_TID.X ;  /* 0x0000000000047919 */ /* 0x000e240000002100 */
[----:B0-----:R-:W-:-:S13]  /*0020*/  ISETP.GT.U32.AND P0, PT, R4, 0x2, PT ;  /* 0x000000020400780c */ /* 0x001fda0003f04070 */
[----:B------:R-:W-:Y:S05]  /*0030*/  @P0 EXIT ;  /* 0x000000000000094d */ /* 0x000fea0003800000 */
[----:B------:R-:W-:Y:S01]  /*0040*/  ISETP.NE.AND P0, PT, R4, RZ, PT ;  /* 0x000000ff0400720c */ /* 0x000fe20003f05270 */
[----:B------:R-:W0:Y:S01]  /*0050*/  LDCU.64 UR4, c[0x0][0x358] ;  /* 0x00006b00ff0477ac */ /* 0x000e220008000a00 */
[----:B------:R-:W-:Y:S01]  /*0060*/  BSSY.RECONVERGENT B1, `(.L_x_23) ;  /* 0x0000058000017945 */ /* 0x000fe20003800200 */
[----:B------:R-:W-:-:S10]  /*0070*/  IMAD.MOV.U32 R0, RZ, RZ, RZ ;  /* 0x000000ffff007224 */ /* 0x000fd400078e00ff */
[----:B------:R-:W-:Y:S05]  /*0080*/  @!P0 BRA `(.L_x_24) ;  /* 0x0000000400548947 */ /* 0x000fea0003800000 */
[----:B------:R-:W1:Y:S01]  /*0090*/  LDC.64 R6, c[0x0][0x390] ;  /* 0x0000e400ff067b82 */ /* 0x000e620000000a00 */
[----:B------:R-:W-:Y:S01]  /*00a0*/  IMAD.MOV R5, RZ, RZ, -R4 ;  /* 0x000000ffff057224 */ /* 0x000fe200078e0a04 */
[----:B------:R-:W-:Y:S01]  /*00b0*/  IADD3 R9, PT, PT, -R4, 0x3, RZ ;  /* 0x0000000304097810 */ /* 0x000fe20007ffe1ff */
[----:B------:R-:W-:Y:S01]  /*00c0*/  BSSY.RELIABLE B0, `(.L_x_25) ;  /* 0x0000045000007945 */ /* 0x000fe20003800100 */
[----:B------:R-:W-:Y:S02]  /*00d0*/  IMAD.MOV.U32 R0, RZ, RZ, RZ ;  /* 0x000000ffff007224 */ /* 0x000fe400078e00ff */
[----:B------:R-:W-:Y:S02]  /*00e0*/  ISETP.GE.AND P0, PT, R5, RZ, PT ;  /* 0x000000ff0500720c */ /* 0x000fe40003f06270 */
[----:B------:R-:W2:Y:S01]  /*00f0*/  LDC.64 R2, c[0x0][0x380] ;  /* 0x0000e000ff027b82 */ /* 0x000ea20000000a00 */
[----:B-1----:R-:W-:-:S04]  /*0100*/  IMAD.WIDE.U32 R6, R9, 0x4, R6 ;  /* 0x0000000409067825 */ /* 0x002fc800078e0006 */
[----:B------:R-:W-:Y:S02]  /*0110*/  IMAD.MOV.U32 R9, RZ, RZ, -0x4 ;  /* 0xfffffffcff097424 */ /* 0x000fe400078e00ff */
[----:B------:R-:W-:Y:S02]  /*0120*/  IMAD.MOV.U32 R11, RZ, RZ, R7 ;  /* 0x000000ffff0b7224 */ /* 0x000fe400078e0007 */
[----:B------:R-:W-:Y:S02]  /*0130*/  IMAD R7, R4, R9, 0x9 ;  /* 0x0000000904077424 */ /* 0x000fe400078e0209 */
[----:B--2---:R-:W-:Y:S05]  /*0140*/  @P0 BRA `(.L_x_26) ;  /* 0x0000000000f00947 */ /* 0x004fea0003800000 */
[----:B------:R-:W-:Y:S01]  /*0150*/  IADD3 R8, PT, PT, -R5, RZ, RZ ;  /* 0x000000ff05087210 */ /* 0x000fe20007ffe1ff */
[----:B------:R-:W-:Y:S01]  /*0160*/  BSSY.RECONVERGENT B2, `(.L_x_27) ;  /* 0x0000021000027945 */ /* 0x000fe20003800200 */
[----:B------:R-:W-:Y:S02]  /*0170*/  PLOP3.LUT P0, PT, PT, PT, PT, 0x80, 0x8 ;  /* 0x000000000008781c */ /* 0x000fe40003f0f070 */
[----:B------:R-:W-:-:S13]  /*0180*/  ISETP.GT.AND P1, PT, R8, 0x3, PT ;  /* 0x000000030800780c */ /* 0x000fda0003f24270 */
[----:B------:R-:W-:Y:S05]  /*0190*/  @!P1 BRA `(.L_x_28) ;  /* 0x0000000000749947 */ /* 0x000fea0003800000 */
[----:B------:R-:W-:-:S13]  /*01a0*/  PLOP3.LUT P0, PT, PT, PT, PT, 0x8, 0x80 ;  /* 0x000000000080781c */ /* 0x000fda0003f0e170 */
.L_x_29:
[----:B------:R-:W1:Y:S01]  /*01b0*/  LDC.64 R8, c[0x0][0x380] ;  /* 0x0000e000ff087b82 */ /* 0x000e620000000a00 */
[C---:B------:R-:W-:Y:S02]  /*01c0*/  VIADD R15, R7.reuse, 0x1 ;  /* 0x00000001070f7836 */ /* 0x040fe40000000000 */
[C---:B------:R-:W-:Y:S02]  /*01d0*/  VIADD R17, R7.reuse, 0x2 ;  /* 0x0000000207117836 */ /* 0x040fe40000000000 */
[----:B-1----:R-:W-:-:S04]  /*01e0*/  IMAD.WIDE R12, R7, 0x4, R8 ;  /* 0x00000004070c7825 */ /* 0x002fc800078e0208 */
[--C-:B------:R-:W-:Y:S01]  /*01f0*/  IMAD.WIDE R14, R15, 0x4, R8.reuse ;  /* 0x000000040f0e7825 */ /* 0x100fe200078e0208 */
[----:B0-----:R0:W2:Y:S03]  /*0200*/  LDG.E R19, desc[UR4][R12.64] ;  /* 0x000000040c137981 */ /* 0x0010a6000c1e1900 */
[----:B------:R-:W-:Y:S02]  /*0210*/  IMAD.WIDE R16, R17, 0x4, R8 ;  /* 0x0000000411107825 */ /* 0x000fe400078e0208 */
[----:B------:R-:W3:Y:S04]  /*0220*/  LDG.E R15, desc[UR4][R14.64] ;  /* 0x000000040e0f7981 */ /* 0x000ee8000c1e1900 */
[----:B------:R-:W4:Y:S01]  /*0230*/  LDG.E R17, desc[UR4][R16.64] ;  /* 0x0000000410117981 */ /* 0x000f22000c1e1900 */
[----:B0-----:R-:W-:-:S02]  /*0240*/  IMAD.MOV.U32 R12, RZ, RZ, R6 ;  /* 0x000000ffff0c7224 */ /* 0x001fc400078e0006 */
[----:B------:R-:W-:Y:S02]  /*0250*/  IMAD.MOV.U32 R13, RZ, RZ, R11 ;  /* 0x000000ffff0d7224 */ /* 0x000fe400078e000b */
[----:B------:R-:W-:-:S03]  /*0260*/  VIADD R11, R7, 0x3 ;  /* 0x00000003070b7836 */ /* 0x000fc60000000000 */
[----:B------:R-:W2:Y:S01]  /*0270*/  LDG.E R6, desc[UR4][R12.64] ;  /* 0x000000040c067981 */ /* 0x000ea2000c1e1900 */
[----:B------:R-:W-:-:S03]  /*0280*/  IMAD.WIDE R8, R11, 0x4, R8 ;  /* 0x000000040b087825 */ /* 0x000fc600078e0208 */
[----:B------:R-:W3:Y:S04]  /*0290*/  LDG.E R10, desc[UR4][R12.64+0x4] ;  /* 0x000004040c0a7981 */ /* 0x000ee8000c1e1900 */
[----:B------:R-:W4:Y:S04]  /*02a0*/  LDG.E R11, desc[UR4][R12.64+0x8] ;  /* 0x000008040c0b7981 */ /* 0x000f28000c1e1900 */
[----:B------:R-:W5:Y:S04]  /*02b0*/  LDG.E R9, desc[UR4][R8.64] ;  /* 0x0000000408097981 */ /* 0x000f68000c1e1900 */
[----:B------:R-:W5:Y:S01]  /*02c0*/  LDG.E R18, desc[UR4][R12.64+0xc] ;  /* 0x00000c040c127981 */ /* 0x000f62000c1e1900 */
[----:B------:R-:W-:-:S04]  /*02d0*/  IADD3 R5, PT, PT, R5, 0x4, RZ ;  /* 0x0000000405057810 */ /* 0x000fc80007ffe0ff */
[----:B------:R-:W-:Y:S01]  /*02e0*/  ISETP.GE.AND P1, PT, R5, -0x3, PT ;  /* 0xfffffffd0500780c */ /* 0x000fe20003f26270 */
[----:B------:R-:W-:Y:S02]  /*02f0*/  VIADD R7, R7, 0x4 ;  /* 0x0000000407077836 */ /* 0x000fe40000000000 */
[----:B--2---:R-:W-:-:S04]  /*0300*/  FFMA R6, R19, R6, R0 ;  /* 0x0000000613067223 */ /* 0x004fc80000000000 */
[----:B---3--:R-:W-:Y:S01]  /*0310*/  FFMA R10, R15, R10, R6 ;  /* 0x0000000a0f0a7223 */ /* 0x008fe20000000006 */
[----:B------:R-:W-:-:S03]  /*0320*/  IADD3 R6, P2, PT, R12, 0x10, RZ ;  /* 0x000000100c067810 */ /* 0x000fc60007f5e0ff */
[----:B----4-:R-:W-:Y:S02]  /*0330*/  FFMA R10, R17, R11, R10 ;  /* 0x0000000b110a7223 */ /* 0x010fe4000000000a */
[----:B------:R-:W-:Y:S02]  /*0340*/  IMAD.X R11, RZ, RZ, R13, P2 ;  /* 0x000000ffff0b7224 */ /* 0x000fe400010e060d */
[----:B-----5:R-:W-:Y:S01]  /*0350*/  FFMA R0, R9, R18, R10 ;  /* 0x0000001209007223 */ /* 0x020fe2000000000a */
[----:B------:R-:W-:Y:S06]  /*0360*/  @!P1 BRA `(.L_x_29) ;  /* 0xfffffffc00909947 */ /* 0x000fec000383ffff */
.L_x_28:
[----:B0-----:R-:W-:Y:S05]  /*0370*/  BSYNC.RECONVERGENT B2 ;  /* 0x0000000000027941 */ /* 0x001fea0003800200 */
.L_x_27:
[----:B------:R-:W-:Y:S01]  /*0380*/  IMAD.MOV R8, RZ, RZ, -R5 ;  /* 0x000000ffff087224 */ /* 0x000fe200078e0a05 */
[----:B------:R-:W-:Y:S04]  /*0390*/  BSSY.RECONVERGENT B2, `(.L_x_30) ;  /* 0x0000014000027945 */ /* 0x000fe80003800200 */
[----:B------:R-:W-:-:S13]  /*03a0*/  ISETP.GT.AND P1, PT, R8, 0x1, PT ;  /* 0x000000010800780c */ /* 0x000fda0003f24270 */
[----:B------:R-:W-:Y:S05]  /*03b0*/  @!P1 BRA `(.L_x_31) ;  /* 0x0000000000449947 */ /* 0x000fea0003800000 */
[----:B------:R-:W0:Y:S01]  /*03c0*/  LDC.64 R12, c[0x0][0x380] ;  /* 0x0000e000ff0c7b82 */ /* 0x000e220000000a00 */
[----:B------:R-:W-:Y:S01]  /*03d0*/  VIADD R17, R7, 0x1 ;  /* 0x0000000107117836 */ /* 0x000fe20000000000 */
[----:B------:R-:W-:Y:S01]  /*03e0*/  MOV R15, R11 ;  /* 0x0000000b000f7202 */ /* 0x000fe20000000f00 */
[----:B------:R-:W-:-:S05]  /*03f0*/  IMAD.MOV.U32 R14, RZ, RZ, R6 ;  /* 0x000000ffff0e7224 */ /* 0x000fca00078e0006 */
[----:B------:R-:W2:Y:S04]  /*0400*/  LDG.E R10, desc[UR4][R14.64] ;  /* 0x000000040e0a7981 */ /* 0x000ea8000c1e1900 */
[----:B------:R-:W3:Y:S01]  /*0410*/  LDG.E R16, desc[UR4][R14.64+0x4] ;  /* 0x000004040e107981 */ /* 0x000ee2000c1e1900 */
[----:B0-----:R-:W-:-:S04]  /*0420*/  IMAD.WIDE R8, R7, 0x4, R12 ;  /* 0x0000000407087825 */ /* 0x001fc800078e020c */
[----:B------:R-:W-:Y:S02]  /*0430*/  IMAD.WIDE R12, R17, 0x4, R12 ;  /* 0x00000004110c7825 */ /* 0x000fe400078e020c */
[----:B------:R-:W2:Y:S04]  /*0440*/  LDG.E R9, desc[UR4][R8.64] ;  /* 0x0000000408097981 */ /* 0x000ea8000c1e1900 */
[----:B------:R-:W3:Y:S01]  /*0450*/  LDG.E R13, desc[UR4][R12.64] ;  /* 0x000000040c0d7981 */ /* 0x000ee2000c1e1900 */
[----:B------:R-:W-:Y:S01]  /*0460*/  IADD3 R6, P1, PT, R6, 0x8, RZ ;  /* 0x0000000806067810 */ /* 0x000fe20007f3e0ff */
[----:B------:R-:W-:Y:S01]  /*0470*/  VIADD R5, R5, 0x2 ;  /* 0x0000000205057836 */ /* 0x000fe20000000000 */
[----:B------:R-:W-:Y:S01]  /*0480*/  PLOP3.LUT P0, PT, PT, PT, PT, 0x8, 0x80 ;  /* 0x000000000080781c */ /* 0x000fe20003f0e170 */
[----:B------:R-:W-:-:S02]  /*0490*/  VIADD R7, R7, 0x2 ;  /* 0x0000000207077836 */ /* 0x000fc40000000000 */
[----:B------:R-:W-:Y:S02]  /*04a0*/  IMAD.X R11, RZ, RZ, R11, P1 ;  /* 0x000000ffff0b7224 */ /* 0x000fe400008e060b */
[----:B--2---:R-:W-:-:S04]  /*04b0*/  FFMA R0, R9, R10, R0 ;  /* 0x0000000a09007223 */ /* 0x004fc80000000000 */
[----:B---3--:R-:W-:-:S07]  /*04c0*/  FFMA R0, R13, R16, R0 ;  /* 0x000000100d007223 */ /* 0x008fce0000000000 */
.L_x_31:
[----:B------:R-:W-:Y:S05]  /*04d0*/  BSYNC.RECONVERGENT B2 ;  /* 0x0000000000027941 */ /* 0x000fea0003800200 */
.L_x_30:
[----:B------:R-:W-:-:S13]  /*04e0*/  ISETP.NE.OR P0, PT, R5, RZ, P0 ;  /* 0x000000ff0500720c */ /* 0x000fda0000705670 */
[----:B------:R-:W-:Y:S05]  /*04f0*/  @!P0 BREAK.RELIABLE B0 ;  /* 0x0000000000008942 */ /* 0x000fea0003800100 */
[----:B------:R-:W-:Y:S05]  /*0500*/  @!P0 BRA `(.L_x_24) ;  /* 0x0000000000348947 */ /* 0x000fea0003800000 */
.L_x_26:
[----:B0-----:R-:W-:Y:S05]  /*0510*/  BSYNC.RELIABLE B0 ;  /* 0x0000000000007941 */ /* 0x001fea0003800100 */
.L_x_25:
[----:B------:R-:W-:Y:S01]  /*0520*/  IMAD.WIDE R12, R7, 0x4, R2 ;  /* 0x00000004070c7825 */ /* 0x000fe200078e0202 */
[----:B------:R-:W-:-:S03]  /*0530*/  MOV R9, R11 ;  /* 0x0000000b00097202 */ /* 0x000fc60000000f00 */
[----:B------:R-:W-:Y:S02]  /*0540*/  IMAD.MOV.U32 R8, RZ, RZ, R6 ;  /* 0x000000ffff087224 */ /* 0x000fe400078e0006 */
[----:B------:R-:W2:Y:S04]  /*0550*/  LDG.E R13, desc[UR4][R12.64] ;  /* 0x000000040c0d7981 */ /* 0x000ea8000c1e1900 */
[----:B------:R-:W2:Y:S01]  /*0560*/  LDG.E R8, desc[UR4][R8.64] ;  /* 0x0000000408087981 */ /* 0x000ea2000c1e1900 */
[----:B------:R-:W-:Y:S01]  /*0570*/  VIADD R5, R5, 0x1 ;  /* 0x0000000105057836 */ /* 0x000fe20000000000 */
[----:B------:R-:W-:Y:S01]  /*0580*/  IADD3 R6, P1, PT, R6, 0x4, RZ ;  /* 0x0000000406067810 */ /* 0x000fe20007f3e0ff */
[----:B------:R-:W-:-:S03]  /*0590*/  VIADD R7, R7, 0x1 ;  /* 0x0000000107077836 */ /* 0x000fc60000000000 */
[----:B------:R-:W-:Y:S01]  /*05a0*/  ISETP.NE.AND P0, PT, R5, RZ, PT ;  /* 0x000000ff0500720c */ /* 0x000fe20003f05270 */
[----:B------:R-:W-:Y:S02]  /*05b0*/  IMAD.X R11, RZ, RZ, R11, P1 ;  /* 0x000000ffff0b7224 */ /* 0x000fe400008e060b */
[----:B--2---:R-:W-:-:S10]  /*05c0*/  FFMA R0, R13, R8, R0 ;  /* 0x000000080d007223 */ /* 0x004fd40000000000 */
[----:B------:R-:W-:Y:S05]  /*05d0*/  @P0 BRA `(.L_x_25) ;  /* 0xfffffffc00d00947 */ /* 0x000fea000383ffff */
.L_x_24:
[----:B0-----:R-:W-:Y:S05]  /*05e0*/  BSYNC.RECONVERGENT B1 ;  /* 0x0000000000017941 */ /* 0x001fea0003800200 */
.L_x_23:
[----:B------:R-:W-:Y:S05]  /*05f0*/  WARPSYNC.ALL ;  /* 0x0000000000007948 */ /* 0x000fea0003800000 */
[----:B------:R-:W0:Y:S01]  /*0600*/  LDCU.128 UR8, c[0x0][0x380] ;  /* 0x00007000ff0877ac */ /* 0x000e220008000c00 */
[----:B------:R-:W-:-:S04]  /*0610*/  IMAD.MOV.U32 R3, RZ, RZ, -0x3 ;  /* 0xfffffffdff037424 */ /* 0x000fc800078e00ff */
[----:B------:R-:W-:-:S05]  /*0620*/  IMAD R3, R4, R3, 0x6 ;  /* 0x0000000604037424 */ /* 0x000fca00078e0203 */
[----:B------:R-:W-:-:S04]  /*0630*/  IADD3 R2, P0, PT, R3, -R4, RZ ;  /* 0x8000000403027210 */ /* 0x000fc80007f1e0ff */
[----:B------:R-:W-:Y:S02]  /*0640*/  LEA.HI.X.SX32 R3, R3, 0xffffffff, 0x1, P0 ;  /* 0xffffffff03037811 */ /* 0x000fe400000f0eff */
[----:B0-----:R-:W-:Y:S01]  /*0650*/  LEA R6, P1, R2, UR8, 0x2 ;  /* 0x0000000802067c11 */ /* 0x001fe2000f8210ff */
[----:B------:R-:W-:-:S03]  /*0660*/  IMAD.WIDE.U32 R4, R4, 0x4, RZ ;  /* 0x0000000404047825 */ /* 0x000fc600078e00ff */
[----:B------:R-:W-:Y:S02]  /*0670*/  LEA.HI.X R7, R2, UR9, R3, 0x2, P1 ;  /* 0x0000000902077c11 */ /* 0x000fe400088f1403 */
[----:B------:R-:W-:-:S04]  /*0680*/  IADD3 R2, P0, PT, -R4, UR10, RZ ;  /* 0x0000000a04027c10 */ /* 0x000fc8000ff1e1ff */
[----:B------:R-:W2:Y:S01]  /*0690*/  LDG.E R7, desc[UR4][R6.64+0x8] ;  /* 0x0000080406077981 */ /* 0x000ea2000c1e1900 */
[----:B------:R-:W-:-:S06]  /*06a0*/  IADD3.X R3, PT, PT, ~R5, UR11, RZ, P0, !PT ;  /* 0x0000000b05037c10 */ /* 0x000fcc00087fe5ff */
[----:B------:R-:W3:Y:S01]  /*06b0*/  LDG.E R3, desc[UR4][R2.64+0x8] ;  /* 0x0000080402037981 */ /* 0x000ee2000c1e1900 */
[----:B------:R-:W-:Y:S01]  /*06c0*/  BSSY.RECONVERGENT B0, `(.L_x_32) ;  /* 0x000000d000007945 */ /* 0x000fe20003800200 */
[----:B--2---:R-:W0:Y:S01]  /*06d0*/  MUFU.RCP R8, R7 ;  /* 0x0000000700087308 */ /* 0x004e220000001000 */
[----:B---3--:R-:W-:-:S07]  /*06e0*/  FADD R0, R3, -R0 ;  /* 0x8000000003007221 */ /* 0x008fce0000000000 */
[----:B------:R-:W1:Y:S01]  /*06f0*/  FCHK P0, R0, R7 ;  /* 0x0000000700007302 */ /* 0x000e620000000000 */
[----:B0-----:R-:W-:-:S04]  /*0700*/  FFMA R9, -R7, R8, 1 ;  /* 0x3f80000007097423 */ /* 0x001fc80000000108 */
[----:B------:R-:W-:-:S04]  /*0710*/  FFMA R9, R8, R9, R8 ;  /* 0x0000000908097223 */ /* 0x000fc80000000008 */
[----:B------:R-:W-:-:S04]  /*0720*/  FFMA R8, R0, R9, RZ ;  /* 0x0000000900087223 */ /* 0x000fc800000000ff */
[----:B------:R-:W-:-:S04]  /*0730*/  FFMA R6, -R7, R8, R0 ;  /* 0x0000000807067223 */ /* 0x000fc80000000100 */
[----:B------:R-:W-:Y:S01]  /*0740*/  FFMA R9, R9, R6, R8 ;  /* 0x0000000609097223 */ /* 0x000fe20000000008 */
[----:B-1----:R-:W-:Y:S06]  /*0750*/  @!P0 BRA `(.L_x_33) ;  /* 0x00000000000c8947 */ /* 0x002fec0003800000 */
[----:B------:R-:W-:-:S07]  /*0760*/  MOV R2, 0x780 ;  /* 0x0000078000027802 */ /* 0x000fce0000000f00 */
[----:B------:R-:W-:Y:S05]  /*0770*/  CALL.REL.NOINC `($__internal_1_$__cuda_sm3x_div_rn_noftz_f32_slowpath) ;  /* 0x00000000001c7944 */ /* 0x000fea0003c00000 */
[----:B------:R-:W-:-:S07]  /*0780*/  MOV R9, R0 ;  /* 0x0000000000097202 */ /* 0x000fce0000000f00 */
.L_x_33:
[----:B------:R-:W-:Y:S05]  /*0790*/  BSYNC.RECONVERGENT B0 ;  /* 0x0000000000007941 */ /* 0x000fea0003800200 */
.L_x_32:
[----:B------:R-:W0:Y:S02]  /*07a0*/  LDCU.64 UR6, c[0x0][0x390] ;  /* 0x00007200ff0677ac */ /* 0x000e240008000a00 */
[----:B0-----:R-:W-:-:S04]  /*07b0*/  IADD3 R2, P0, PT, -R4, UR6, RZ ;  /* 0x0000000604027c10 */ /* 0x001fc8000ff1e1ff */
[----:B------:R-:W-:-:S05]  /*07c0*/  IADD3.X R3, PT, PT, ~R5, UR7, RZ, P0, !PT ;  /* 0x0000000705037c10 */ /* 0x000fca00087fe5ff */
[----:B------:R-:W-:Y:S01]  /*07d0*/  STG.E desc[UR4][R2.64+0x8], R9 ;  /* 0x0000080902007986 */ /* 0x000fe2000c101904 */
[----:B------:R-:W-:Y:S05]  /*07e0*/  EXIT ;  /* 0x000000000000794d */ /* 0x000fea0003800000 */
        .weak           $__internal_1_$__cuda_sm3x_div_rn_noftz_f32_slowpath
        .type           $__internal_1_$__cuda_sm3x_div_rn_noftz_f32_slowpath,@function
        .size           $__internal_1_$__cuda_sm3x_div_rn_noftz_f32_slowpath,(.L_x_64 - $__internal_1_$__cuda_sm3x_div_rn_noftz_f32_slowpath)
$__internal_1_$__cuda_sm3x_div_rn_noftz_f32_slowpath:
[----:B------:R-:W-:Y:S01]  /*07f0*/  SHF.R.U32.HI R6, RZ, 0x17, R7 ;  /* 0x00000017ff067819 */ /* 0x000fe20000011607 */
[----:B------:R-:W-:Y:S01]  /*0800*/  BSSY.RECONVERGENT B1, `(.L_x_34) ;  /* 0x0000064000017945 */ /* 0x000fe20003800200 */
[--C-:B------:R-:W-:Y:S01]  /*0810*/  SHF.R.U32.HI R3, RZ, 0x17, R0.reuse ;  /* 0x00000017ff037819 */ /* 0x100fe20000011600 */
[----:B------:R-:W-:Y:S01]  /*0820*/  IMAD.MOV.U32 R8, RZ, RZ, R0 ;  /* 0x000000ffff087224 */ /* 0x000fe200078e0000 */
[----:B------:R-:W-:Y:S02]  /*0830*/  LOP3.LUT R6, R6, 0xff, RZ, 0xc0, !PT ;  /* 0x000000ff06067812 */ /* 0x000fe400078ec0ff */
[----:B------:R-:W-:-:S03]  /*0840*/  LOP3.LUT R12, R3, 0xff, RZ, 0xc0, !PT ;  /* 0x000000ff030c7812 */ /* 0x000fc600078ec0ff */
[----:B------:R-:W-:Y:S02]  /*0850*/  VIADD R10, R6, 0xffffffff ;  /* 0xffffffff060a7836 */ /* 0x000fe40000000000 */
[----:B------:R-:W-:-:S03]  /*0860*/  VIADD R11, R12, 0xffffffff ;  /* 0xffffffff0c0b7836 */ /* 0x000fc60000000000 */
[----:B------:R-:W-:-:S04]  /*0870*/  ISETP.GT.U32.AND P0, PT, R10, 0xfd, PT ;  /* 0x000000fd0a00780c */ /* 0x000fc80003f04070 */
[----:B------:R-:W-:-:S13]  /*0880*/  ISETP.GT.U32.OR P0, PT, R11, 0xfd, P0 ;  /* 0x000000fd0b00780c */ /* 0x000fda0000704470 */
[----:B------:R-:W-:Y:S01]  /*0890*/  @!P0 IMAD.MOV.U32 R9, RZ, RZ, RZ ;  /* 0x000000ffff098224 */ /* 0x000fe200078e00ff */
[----:B------:R-:W-:Y:S06]  /*08a0*/  @!P0 BRA `(.L_x_35) ;  /* 0x0000000000608947 */ /* 0x000fec0003800000 */
[----:B------:R-:W-:Y:S02]  /*08b0*/  FSETP.GTU.FTZ.AND P0, PT, |R0|, +INF , PT ;  /* 0x7f8000000000780b */ /* 0x000fe40003f1c200 */
[----:B------:R-:W-:Y:S02]  /*08c0*/  FSETP.GTU.FTZ.AND P1, PT, |R7|, +INF , PT ;  /* 0x7f8000000700780b */ /* 0x000fe40003f3c200 */
[----:B------:R-:W-:Y:S02]  /*08d0*/  MOV R3, R7 ;  /* 0x0000000700037202 */ /* 0x000fe40000000f00 */
        /* <DEDUP_REMOVED lines=19> */
[----:B------:R-:W-:Y:S02]  /*0a10*/  @!P1 FFMA R7, R3, 1.84467440737095516160e+19, RZ ;  /* 0x5f80000003079823 */ /* 0x000fe400000000ff */
[----:B------:R-:W-:-:S07]  /*0a20*/  @!P1 VIADD R9, R9, 0x40 ;  /* 0x0000004009099836 */ /* 0x000fce0000000000 */
.L_x_35:
[----:B------:R-:W-:Y:S01]  /*0a30*/  LEA R0, R6, 0xc0800000, 0x17 ;  /* 0xc080000006007811 */ /* 0x000fe200078eb8ff */
[----:B------:R-:W-:Y:S01]  /*0a40*/  BSSY.RECONVERGENT B2, `(.L_x_40) ;  /* 0x0000036000027945 */ /* 0x000fe20003800200 */
[----:B------:R-:W-:-:S03]  /*0a50*/  IADD3 R3, PT, PT, R12, -0x7f, RZ ;  /* 0xffffff810c037810 */ /* 0x000fc60007ffe0ff */
[----:B------:R-:W-:Y:S01]  /*0a60*/  IMAD.IADD R7, R7, 0x1, -R0 ;  /* 0x0000000107077824 */ /* 0x000fe200078e0a00 */
[C---:B------:R-:W-:Y:S01]  /*0a70*/  IADD3 R6, PT, PT, R3.reuse, 0x7f, -R6 ;  /* 0x0000007f03067810 */ /* 0x040fe20007ffe806 */
[----:B------:R-:W-:Y:S02]  /*0a80*/  IMAD R0, R3, -0x800000, R8 ;  /* 0xff80000003007824 */ /* 0x000fe400078e0208 */
[----:B------:R-:W0:Y:S01]  /*0a90*/  MUFU.RCP R10, R7 ;  /* 0x00000007000a7308 */ /* 0x000e220000001000 */
[----:B------:R-:W-:Y:S01]  /*0aa0*/  FADD.FTZ R11, -R7, -RZ ;  /* 0x800000ff070b7221 */ /* 0x000fe20000010100 */
[----:B------:R-:W-:-:S03]  /*0ab0*/  IMAD.IADD R6, R6, 0x1, R9 ;  /* 0x0000000106067824 */ /* 0x000fc600078e0209 */
[----:B0-----:R-:W-:-:S04]  /*0ac0*/  FFMA R13, R10, R11, 1 ;  /* 0x3f8000000a0d7423 */ /* 0x001fc8000000000b */
[----:B------:R-:W-:-:S04]  /*0ad0*/  FFMA R15, R10, R13, R10 ;  /* 0x0000000d0a0f7223 */ /* 0x000fc8000000000a */
[----:B------:R-:W-:-:S04]  /*0ae0*/  FFMA R8, R0, R15, RZ ;  /* 0x0000000f00087223 */ /* 0x000fc800000000ff */
[----:B------:R-:W-:-:S04]  /*0af0*/  FFMA R13, R11, R8, R0 ;  /* 0x000000080b0d7223 */ /* 0x000fc80000000000 */
[----:B------:R-:W-:-:S04]  /*0b00*/  FFMA R8, R15, R13, R8 ;  /* 0x0000000d0f087223 */ /* 0x000fc80000000008 */
[----:B------:R-:W-:-:S04]  /*0b10*/  FFMA R11, R11, R8, R0 ;  /* 0x000000080b0b7223 */ /* 0x000fc80000000000 */
[----:B------:R-:W-:-:S05]  /*0b20*/  FFMA R0, R15, R11, R8 ;  /* 0x0000000b0f007223 */ /* 0x000fca0000000008 */
[----:B------:R-:W-:-:S04]  /*0b30*/  SHF.R.U32.HI R3, RZ, 0x17, R0 ;  /* 0x00000017ff037819 */ /* 0x000fc80000011600 */
[----:B------:R-:W-:-:S05]  /*0b40*/  LOP3.LUT R3, R3, 0xff, RZ, 0xc0, !PT ;  /* 0x000000ff03037812 */ /* 0x000fca00078ec0ff */
[----:B------:R-:W-:-:S04]  /*0b50*/  IMAD.IADD R9, R3, 0x1, R6 ;  /* 0x0000000103097824 */ /* 0x000fc800078e0206 */
        /* <DEDUP_REMOVED lines=10> */
[CCC-:B------:R-:W-:Y:S01]  /*0c00*/  FFMA.RZ R3, R15.reuse, R11.reuse, R8.reuse ;  /* 0x0000000b0f037223 */ /* 0x1c0fe2000000c008 */
[-CC-:B------:R-:W-:Y:S01]  /*0c10*/  FFMA.RM R6, R15, R11.reuse, R8.reuse ;  /* 0x0000000b0f067223 */ /* 0x180fe20000004008 */
[C---:B------:R-:W-:Y:S02]  /*0c20*/  ISETP.NE.AND P2, PT, R9.reuse, RZ, PT ;  /* 0x000000ff0900720c */ /* 0x040fe40003f45270 */
[----:B------:R-:W-:Y:S02]  /*0c30*/  ISETP.NE.AND P1, PT, R9, RZ, PT ;  /* 0x000000ff0900720c */ /* 0x000fe40003f25270 */
[----:B------:R-:W-:Y:S01]  /*0c40*/  LOP3.LUT R7, R3, 0x7fffff, RZ, 0xc0, !PT ;  /* 0x007fffff03077812 */ /* 0x000fe200078ec0ff */
[----:B------:R-:W-:Y:S01]  /*0c50*/  FFMA.RP R3, R15, R11, R8 ;  /* 0x0000000b0f037223 */ /* 0x000fe20000008008 */
[C---:B------:R-:W-:Y:S01]  /*0c60*/  VIADD R8, R9.reuse, 0x20 ;  /* 0x0000002009087836 */ /* 0x040fe20000000000 */
[----:B------:R-:W-:Y:S02]  /*0c70*/  IADD3 R9, PT, PT, -R9, RZ, RZ ;  /* 0x000000ff09097210 */ /* 0x000fe40007ffe1ff */
[----:B------:R-:W-:-:S02]  /*0c80*/  LOP3.LUT R7, R7, 0x800000, RZ, 0xfc, !PT ;  /* 0x0080000007077812 */ /* 0x000fc400078efcff */
        /* <DEDUP_REMOVED lines=9> */
[----:B------:R-:W-:-:S05]  /*0d20*/  LOP3.LUT R3, R3, R6, RZ, 0xc0, !PT ;  /* 0x0000000603037212 */ /* 0x000fca00078ec0ff */
[----:B------:R-:W-:-:S05]  /*0d30*/  IMAD.IADD R3, R8, 0x1, R3 ;  /* 0x0000000108037824 */ /* 0x000fca00078e0203 */
[----:B------:R-:W-:Y:S01]  /*0d40*/  LOP3.LUT R0, R3, R0, RZ, 0xfc, !PT ;  /* 0x0000000003007212 */ /* 0x000fe200078efcff */
[----:B------:R-:W-:Y:S06]  /*0d50*/  BRA `(.L_x_43) ;  /* 0x0000000000107947 */ /* 0x000fec0003800000 */
.L_x_42:
[----:B------:R-:W-:-:S04]  /*0d60*/  LOP3.LUT R0, R0, 0x80000000, RZ, 0xc0, !PT ;  /* 0x8000000000007812 */ /* 0x000fc800078ec0ff */
[----:B------:R-:W-:Y:S01]  /*0d70*/  LOP3.LUT R0, R0, 0x7f800000, RZ, 0xfc, !PT ;  /* 0x7f80000000007812 */ /* 0x000fe200078efcff */
[----:B------:R-:W-:Y:S06]  /*0d80*/  BRA `(.L_x_43) ;  /* 0x0000000000047947 */ /* 0x000fec0003800000 */
.L_x_41:
[----:B------:R-:W-:-:S07]  /*0d90*/  IMAD R0, R6, 0x800000, R0 ;  /* 0x0080000006007824 */ /* 0x000fce00078e0200 */
.L_x_43:
[----:B------:R-:W-:Y:S05]  /*0da0*/  BSYNC.RECONVERGENT B2 ;  /* 0x0000000000027941 */ /* 0x000fea0003800200 */
.L_x_40:
[----:B------:R-:W-:Y:S05]  /*0db0*/  BRA `(.L_x_44) ;  /* 0x0000000000207947 */ /* 0x000fea0003800000 */
.L_x_39:
[----:B------:R-:W-:-:S04]  /*0dc0*/  LOP3.LUT R0, R7, 0x80000000, R8, 0x48, !PT ;  /* 0x8000000007007812 */ /* 0x000fc800078e4808 */
[----:B------:R-:W-:Y:S01]  /*0dd0*/  LOP3.LUT R0, R0, 0x7f800000, RZ, 0xfc, !PT ;  /* 0x7f80000000007812 */ /* 0x000fe200078efcff */
[----:B------:R-:W-:Y:S06]  /*0de0*/  BRA `(.L_x_44) ;  /* 0x0000000000147947 */ /* 0x000fec0003800000 */
.L_x_38:
[----:B------:R-:W-:Y:S01]  /*0df0*/  LOP3.LUT R0, R7, 0x80000000, R8, 0x48, !PT ;  /* 0x8000000007007812 */ /* 0x000fe200078e4808 */
[----:B------:R-:W-:Y:S06]  /*0e00*/  BRA `(.L_x_44) ;  /* 0x00000000000c7947 */ /* 0x000fec0003800000 */
.L_x_37:
[----:B------:R-:W0:Y:S01]  /*0e10*/  MUFU.RSQ R0, -QNAN ;  /* 0xffc0000000007908 */ /* 0x000e220000001400 */
[----:B------:R-:W-:Y:S05]  /*0e20*/  BRA `(.L_x_44) ;  /* 0x0000000000047947 */ /* 0x000fea0003800000 */
.L_x_36:
[----:B------:R-:W-:-:S07]  /*0e30*/  FADD.FTZ R0, R0, R3 ;  /* 0x0000000300007221 */ /* 0x000fce0000010000 */
.L_x_44:
[----:B------:R-:W-:Y:S05]  /*0e40*/  BSYNC.RECONVERGENT B1 ;  /* 0x0000000000017941 */ /* 0x000fea0003800200 */
.L_x_34:
[----:B------:R-:W-:-:S04]  /*0e50*/  IMAD.MOV.U32 R3, RZ, RZ, 0x0 ;  /* 0x00000000ff037424 */ /* 0x000fc800078e00ff */
[----:B0-----:R-:W-:Y:S05]  /*0e60*/  RET.REL.NODEC R2 `(_Z21backward_substitutionPfS_S_) ;  /* 0xfffffff002647950 */ /* 0x001fea0003c3ffff */
.L_x_45:
        /* <DEDUP_REMOVED lines=9> */
.L_x_64:


//--------------------- .text._Z20forward_substitutionPfS_S_ --------------------------
	.section	.text._Z20forward_substitutionPfS_S_,"ax",@progbits
	.align	128
        .global         _Z20forward_substitutionPfS_S_
        .type           _Z20forward_substitutionPfS_S_,@function
        .size           _Z20forward_substitutionPfS_S_,(.L_x_65 - _Z20forward_substitutionPfS_S_)
        .other          _Z20forward_substitutionPfS_S_,@"STO_CUDA_ENTRY STV_DEFAULT"
_Z20forward_substitutionPfS_S_:
.text._Z20forward_substitutionPfS_S_:
[----:B------:R-:W-:Y:S01]  /*0000*/  LDC R1, c[0x0][0x37c] ;  /* 0x0000df00ff017b82 */ /* 0x000fe20000000800 */
[----:B------:R-:W0:Y:S02]  /*0010*/  S2R R2, SR_TID.X ;  /* 0x0000000000027919 */ /* 0x000e240000002100 */
[----:B0-----:R-:W-:-:S13]  /*0020*/  ISETP.GT.U32.AND P0, PT, R2, 0x2, PT ;  /* 0x000000020200780c */ /* 0x001fda0003f04070 */
[----:B------:R-:W-:Y:S05]  /*0030*/  @P0 EXIT ;  /* 0x000000000000094d */ /* 0x000fea0003800000 */
[----:B------:R-:W0:Y:S01]  /*0040*/  LDC.64 R6, c[0x0][0x380] ;  /* 0x0000e000ff067b82 */ /* 0x000e220000000a00 */
[----:B------:R-:W1:Y:S01]  /*0050*/  LDCU.64 UR4, c[0x0][0x358] ;  /* 0x00006b00ff0477ac */ /* 0x000e620008000a00 */
[----:B------:R-:W-:-:S06]  /*0060*/  IMAD.SHL.U32 R3, R2, 0x4, RZ ;  /* 0x0000000402037824 */ /* 0x000fcc00078e00ff */
[----:B------:R-:W2:Y:S01]  /*0070*/  LDC.64 R4, c[0x0][0x388] ;  /* 0x0000e200ff047b82 */ /* 0x000ea20000000a00 */
[----:B0-----:R-:W-:-:S05]  /*0080*/  IMAD.WIDE.U32 R6, R3, 0x4, R6 ;  /* 0x0000000403067825 */ /* 0x001fca00078e0006 */
[----:B-1----:R-:W3:Y:S01]  /*0090*/  LDG.E R3, desc[UR4][R6.64] ;  /* 0x0000000406037981 */ /* 0x002ee2000c1e1900 */
[----:B--2---:R-:W-:-:S05]  /*00a0*/  IMAD.WIDE.U32 R4, R2, 0x4, R4 ;  /* 0x0000000402047825 */ /* 0x004fca00078e0004 */
[----:B------:R0:W5:Y:S01]  /*00b0*/  LDG.E R9, desc[UR4][R4.64] ;  /* 0x0000000404097981 */ /* 0x000162000c1e1900 */
[----:B------:R-:W-:Y:S01]  /*00c0*/  ISETP.NE.AND P0, PT, R2, RZ, PT ;  /* 0x000000ff0200720c */ /* 0x000fe20003f05270 */
[----:B------:R-:W-:Y:S01]  /*00d0*/  BSSY.RECONVERGENT B0, `(.L_x_46) ;  /* 0x000001a000007945 */ /* 0x000fe20003800200 */
[----:B------:R-:W-:Y:S01]  /*00e0*/  IMAD.MOV.U32 R0, RZ, RZ, RZ ;  /* 0x000000ffff007224 */ /* 0x000fe200078e00ff */
[----:B---3--:R-:W1:Y:S02]  /*00f0*/  MUFU.RCP R10, R3 ;  /* 0x00000003000a7308 */ /* 0x008e640000001000 */
[----:B-1----:R-:W-:-:S08]  /*0100*/  FFMA R11, -R3, R10, 1 ;  /* 0x3f800000030b7423 */ /* 0x002fd0000000010a */
[----:B0-----:R-:W-:Y:S05]  /*0110*/  @!P0 BRA `(.L_x_47) ;  /* 0x0000000000548947 */ /* 0x001fea0003800000 */
[----:B------:R-:W0:Y:S01]  /*0120*/  LDC.64 R4, c[0x0][0x380] ;  /* 0x0000e000ff047b82 */ /* 0x000e220000000a00 */
[----:B------:R-:W1:Y:S01]  /*0130*/  LDCU.64 UR6, c[0x0][0x390] ;  /* 0x00007200ff0677ac */ /* 0x000e620008000a00 */
[----:B------:R-:W-:Y:S02]  /*0140*/  IMAD.MOV R8, RZ, RZ, -R2 ;  /* 0x000000ffff087224 */ /* 0x000fe400078e0a02 */
[----:B------:R-:W-:Y:S02]  /*0150*/  IMAD.MOV.U32 R0, RZ, RZ, RZ ;  /* 0x000000ffff007224 */ /* 0x000fe400078e00ff */
[----:B-1----:R-:W-:Y:S02]  /*0160*/  IMAD.U32 R12, RZ, RZ, UR6 ;  /* 0x00000006ff0c7e24 */ /* 0x002fe4000f8e00ff */
[----:B------:R-:W-:Y:S02]  /*0170*/  IMAD.U32 R13, RZ, RZ, UR7 ;  /* 0x00000007ff0d7e24 */ /* 0x000fe4000f8e00ff */
[----:B0-----:R-:W-:-:S04]  /*0180*/  IMAD.WIDE.U32 R4, R2, 0xc, R4 ;  /* 0x0000000c02047825 */ /* 0x001fc800078e0004 */
[----:B------:R-:W-:-:S07]  /*0190*/  IMAD.MOV.U32 R15, RZ, RZ, R5 ;  /* 0x000000ffff0f7224 */ /* 0x000fce00078e0005 */
.L_x_48:
[----:B------:R-:W-:Y:S02]  /*01a0*/  IMAD.MOV.U32 R5, RZ, RZ, R15 ;  /* 0x000000ffff057224 */ /* 0x000fe400078e000f */
[----:B------:R-:W-:Y:S02]  /*01b0*/  IMAD.MOV.U32 R6, RZ, RZ, R12 ;  /* 0x000000ffff067224 */ /* 0x000fe400078e000c */
[----:B------:R-:W-:Y:S02]  /*01c0*/  IMAD.MOV.U32 R7, RZ, RZ, R13 ;  /* 0x000000ffff077224 */ /* 0x000fe400078e000d */
[----:B------:R0:W2:Y:S04]  /*01d0*/  LDG.E R5, desc[UR4][R4.64] ;  /* 0x0000000404057981 */ /* 0x0000a8000c1e1900 */
[----:B------:R-:W2:Y:S01]  /*01e0*/  LDG.E R6, desc[UR4][R6.64] ;  /* 0x0000000406067981 */ /* 0x000ea2000c1e1900 */
[----:B------:R-:W-:-:S02]  /*01f0*/  IADD3 R8, PT, PT, R8, 0x1, RZ ;  /* 0x0000000108087810 */ /* 0x000fc40007ffe0ff */
[----:B------:R-:W-:Y:S02]  /*0200*/  IADD3 R12, P1, PT, R12, 0x4, RZ ;  /* 0x000000040c0c7810 */ /* 0x000fe40007f3e0ff */
[----:B------:R-:W-:Y:S02]  /*0210*/  ISETP.NE.AND P0, PT, R8, RZ, PT ;  /* 0x000000ff0800720c */ /* 0x000fe40003f05270 */
[----:B0-----:R-:W-:Y:S01]  /*0220*/  IADD3 R4, P2, PT, R4, 0x4, RZ ;  /* 0x0000000404047810 */ /* 0x001fe20007f5e0ff */
[----:B------:R-:W-:-:S04]  /*0230*/  IMAD.X R13, RZ, RZ, R13, P1 ;  /* 0x000000ffff0d7224 */ /* 0x000fc800008e060d */
[----:B------:R-:W-:Y:S02]  /*0240*/  IMAD.X R15, RZ, RZ, R15, P2 ;  /* 0x000000ffff0f7224 */ /* 0x000fe400010e060f */
[----:B--2---:R-:W-:-:S04]  /*0250*/  FFMA R0, R5, R6, R0 ;  /* 0x0000000605007223 */ /* 0x004fc80000000000 */
[----:B------:R-:W-:Y:S05]  /*0260*/  @P0 BRA `(.L_x_48) ;  /* 0xfffffffc00cc0947 */ /* 0x000fea000383ffff */
.L_x_47:
[----:B------:R-:W-:Y:S05]  /*0270*/  BSYNC.RECONVERGENT B0 ;  /* 0x0000000000007941 */ /* 0x000fea0003800200 */
.L_x_46:
[----:B-----5:R-:W-:Y:S01]  /*0280*/  FADD R0, R9, -R0 ;  /* 0x8000000009007221 */ /* 0x020fe20000000000 */
[----:B------:R-:W-:Y:S01]  /*0290*/  FFMA R11, R10, R11, R10 ;  /* 0x0000000b0a0b7223 */ /* 0x000fe2000000000a */
[----:B------:R-:W-:Y:S02]  /*02a0*/  BSSY.RECONVERGENT B0, `(.L_x_49) ;  /* 0x0000009000007945 */ /* 0x000fe40003800200 */
[----:B------:R-:W0:Y:S01]  /*02b0*/  FCHK P0, R0, R3 ;  /* 0x0000000300007302 */ /* 0x000e220000000000 */
[----:B------:R-:W-:-:S04]  /*02c0*/  FFMA R4, R0, R11, RZ ;  /* 0x0000000b00047223 */ /* 0x000fc800000000ff */
[----:B------:R-:W-:-:S04]  /*02d0*/  FFMA R5, -R3, R4, R0 ;  /* 0x0000000403057223 */ /* 0x000fc80000000100 */
[----:B------:R-:W-:Y:S01]  /*02e0*/  FFMA R11, R11, R5, R4 ;  /* 0x000000050b0b7223 */ /* 0x000fe20000000004 */
[----:B0-----:R-:W-:Y:S06]  /*02f0*/  @!P0 BRA `(.L_x_50) ;  /* 0x00000000000c8947 */ /* 0x001fec0003800000 */
[----:B------:R-:W-:-:S07]  /*0300*/  MOV R4, 0x320 ;  /* 0x0000032000047802 */ /* 0x000fce0000000f00 */
[----:B------:R-:W-:Y:S05]  /*0310*/  CALL.REL.NOINC `($__internal_2_$__cuda_sm3x_div_rn_noftz_f32_slowpath) ;  /* 0x0000000000187944 */ /* 0x000fea0003c00000 */
[----:B------:R-:W-:-:S07]  /*0320*/  IMAD.MOV.U32 R11, RZ, RZ, R0 ;  /* 0x000000ffff0b7224 */ /* 0x000fce00078e0000 */
.L_x_50:
[----:B------:R-:W-:Y:S05]  /*0330*/  BSYNC.RECONVERGENT B0 ;  /* 0x0000000000007941 */ /* 0x000fea0003800200 */
.L_x_49:
[----:B------:R-:W0:Y:S02]  /*0340*/  LDC.64 R4, c[0x0][0x390] ;  /* 0x0000e400ff047b82 */ /* 0x000e240000000a00 */
[----:B0-----:R-:W-:-:S05]  /*0350*/  IMAD.WIDE.U32 R2, R2, 0x4, R4 ;  /* 0x0000000402027825 */ /* 0x001fca00078e0004 */
[----:B------:R-:W-:Y:S01]  /*0360*/  STG.E desc[UR4][R2.64], R11 ;  /* 0x0000000b02007986 */ /* 0x000fe2000c101904 */
[----:B------:R-:W-:Y:S05]  /*0370*/  EXIT ;  /* 0x000000000000794d */ /* 0x000fea0003800000 */
        .weak           $__internal_2_$__cuda_sm3x_div_rn_noftz_f32_slowpath
        .type           $__internal_2_$__cuda_sm3x_div_rn_noftz_f32_slowpath,@function
        .size           $__internal_2_$__cuda_sm3x_div_rn_noftz_f32_slowpath,(.L_x_65 - $__internal_2_$__cuda_sm3x_div_rn_noftz_f32_slowpath)
$__internal_2_$__cuda_sm3x_div_rn_noftz_f32_slowpath:
[--C-:B------:R-:W-:Y:S01]  /*0380*/  SHF.R.U32.HI R6, RZ, 0x17, R3.reuse ;  /* 0x00000017ff067819 */ /* 0x100fe20000011603 */
[----:B------:R-:W-:Y:S01]  /*0390*/  BSSY.RECONVERGENT B1, `(.L_x_51) ;  /* 0x0000064000017945 */ /* 0x000fe20003800200 */
[--C-:B------:R-:W-:Y:S01]  /*03a0*/  SHF.R.U32.HI R5, RZ, 0x17, R0.reuse ;  /* 0x00000017ff057819 */ /* 0x100fe20000011600 */
[----:B------:R-:W-:Y:S01]  /*03b0*/  IMAD.MOV.U32 R8, RZ, RZ, R3 ;  /* 0x000000ffff087224 */ /* 0x000fe200078e0003 */
[----:B------:R-:W-:Y:S02]  /*03c0*/  LOP3.LUT R6, R6, 0xff, RZ, 0xc0, !PT ;  /* 0x000000ff06067812 */ /* 0x000fe400078ec0ff */
[----:B------:R-:W-:Y:S01]  /*03d0*/  LOP3.LUT R10, R5, 0xff, RZ, 0xc0, !PT ;  /* 0x000000ff050a7812 */ /* 0x000fe200078ec0ff */
[----:B------:R-:W-:Y:S02]  /*03e0*/  IMAD.MOV.U32 R5, RZ, RZ, R0 ;  /* 0x000000ffff057224 */ /* 0x000fe400078e0000 */
[----:B------:R-:W-:Y:S02]  /*03f0*/  VIADD R9, R6, 0xffffffff ;  /* 0xffffffff06097836 */ /* 0x000fe40000000000 */
[----:B------:R-:W-:-:S03]  /*0400*/  VIADD R11, R10, 0xffffffff ;  /* 0xffffffff0a0b7836 */ /* 0x000fc60000000000 */
[----:B------:R-:W-:-:S04]  /*0410*/  ISETP.GT.U32.AND P0, PT, R9, 0xfd, PT ;  /* 0x000000fd0900780c */ /* 0x000fc80003f04070 */
[----:B------:R-:W-:-:S13]  /*0420*/  ISETP.GT.U32.OR P0, PT, R11, 0xfd, P0 ;  /* 0x000000fd0b00780c */ /* 0x000fda0000704470 */
[----:B------:R-:W-:Y:S01]  /*0430*/  @!P0 MOV R7, RZ ;  /* 0x000000ff00078202 */ /* 0x000fe20000000f00 */
[----:B------:R-:W-:Y:S06]  /*0440*/  @!P0 BRA `(.L_x_52) ;  /* 0x00000000005c8947 */ /* 0x000fec0003800000 */
[----:B------:R-:W-:Y:S02]  /*0450*/  FSETP.GTU.FTZ.AND P0, PT, |R0|, +INF , PT ;  /* 0x7f8000000000780b */ /* 0x000fe40003f1c200 */
        /* <DEDUP_REMOVED lines=22> */
.L_x_52:
[----:B------:R-:W-:Y:S01]  /*05c0*/  LEA R3, R6, 0xc0800000, 0x17 ;  /* 0xc080000006037811 */ /* 0x000fe200078eb8ff */
[----:B------:R-:W-:Y:S04]  /*05d0*/  BSSY.RECONVERGENT B2, `(.L_x_57) ;  /* 0x0000036000027945 */ /* 0x000fe80003800200 */
[----:B------:R-:W-:Y:S02]  /*05e0*/  IMAD.IADD R8, R8, 0x1, -R3 ;  /* 0x0000000108087824 */ /* 0x000fe400078e0a03 */
[----:B------:R-:W-:Y:S02]  /*05f0*/  VIADD R3, R10, 0xffffff81 ;  /* 0xffffff810a037836 */ /* 0x000fe40000000000 */
[----:B------:R-:W0:Y:S01]  /*0600*/  MUFU.RCP R9, R8 ;  /* 0x0000000800097308 */ /* 0x000e220000001000 */
[----:B------:R-:W-:Y:S01]  /*0610*/  FADD.FTZ R11, -R8, -RZ ;  /* 0x800000ff080b7221 */ /* 0x000fe20000010100 */
[C---:B------:R-:W-:Y:S01]  /*0620*/  IMAD R0, R3.reuse, -0x800000, R5 ;  /* 0xff80000003007824 */ /* 0x040fe200078e0205 */
[----:B------:R-:W-:-:S05]  /*0630*/  IADD3 R6, PT, PT, R3, 0x7f, -R6 ;  /* 0x0000007f03067810 */ /* 0x000fca0007ffe806 */
[----:B------:R-:W-:Y:S02]  /*0640*/  IMAD.IADD R6, R6, 0x1, R7 ;  /* 0x0000000106067824 */ /* 0x000fe400078e0207 */
        /* <DEDUP_REMOVED lines=9> */
[----:B------:R-:W-:-:S05]  /*06e0*/  IMAD.IADD R7, R3, 0x1, R6 ;  /* 0x0000000103077824 */ /* 0x000fca00078e0206 */
[----:B------:R-:W-:-:S04]  /*06f0*/  IADD3 R3, PT, PT, R7, -0x1, RZ ;  /* 0xffffffff07037810 */ /* 0x000fc80007ffe0ff */
        /* <DEDUP_REMOVED lines=10> */
[C---:B------:R-:W-:Y:S02]  /*07a0*/  VIADD R8, R7.reuse, 0x20 ;  /* 0x0000002007087836 */ /* 0x040fe40000000000 */
[CCC-:B------:R-:W-:Y:S01]  /*07b0*/  FFMA.RM R6, R12.reuse, R10.reuse, R9.reuse ;  /* 0x0000000a0c067223 */ /* 0x1c0fe20000004009 */
[----:B------:R-:W-:Y:S02]  /*07c0*/  ISETP.NE.AND P2, PT, R7, RZ, PT ;  /* 0x000000ff0700720c */ /* 0x000fe40003f45270 */
[----:B------:R-:W-:Y:S01]  /*07d0*/  LOP3.LUT R5, R3, 0x7fffff, RZ, 0xc0, !PT ;  /* 0x007fffff03057812 */ /* 0x000fe200078ec0ff */
[----:B------:R-:W-:Y:S01]  /*07e0*/  FFMA.RP R3, R12, R10, R9 ;  /* 0x0000000a0c037223 */ /* 0x000fe20000008009 */
[----:B------:R-:W-:Y:S01]  /*07f0*/  ISETP.NE.AND P1, PT, R7, RZ, PT ;  /* 0x000000ff0700720c */ /* 0x000fe20003f25270 */
[----:B------:R-:W-:Y:S01]  /*0800*/  IMAD.MOV R7, RZ, RZ, -R7 ;  /* 0x000000ffff077224 */ /* 0x000fe200078e0a07 */
        /* <DEDUP_REMOVED lines=14> */
.L_x_59:
[----:B------:R-:W-:-:S04]  /*08f0*/  LOP3.LUT R0, R0, 0x80000000, RZ, 0xc0, !PT ;  /* 0x8000000000007812 */ /* 0x000fc800078ec0ff */
[----:B------:R-:W-:Y:S01]  /*0900*/  LOP3.LUT R0, R0, 0x7f800000, RZ, 0xfc, !PT ;  /* 0x7f80000000007812 */ /* 0x000fe200078efcff */
[----:B------:R-:W-:Y:S06]  /*0910*/  BRA `(.L_x_60) ;  /* 0x0000000000047947 */ /* 0x000fec0003800000 */
.L_x_58:
[----:B------:R-:W-:-:S07]  /*0920*/  IMAD R0, R6, 0x800000, R0 ;  /* 0x0080000006007824 */ /* 0x000fce00078e0200 */
.L_x_60:
[----:B------:R-:W-:Y:S05]  /*0930*/  BSYNC.RECONVERGENT B2 ;  /* 0x0000000000027941 */ /* 0x000fea0003800200 */
.L_x_57:
[----:B------:R-:W-:Y:S05]  /*0940*/  BRA `(.L_x_61) ;  /* 0x0000000000207947 */ /* 0x000fea0003800000 */
.L_x_56:
[----:B------:R-:W-:-:S04]  /*0950*/  LOP3.LUT R0, R8, 0x80000000, R5, 0x48, !PT ;  /* 0x8000000008007812 */ /* 0x000fc800078e4805 */
[----:B------:R-:W-:Y:S01]  /*0960*/  LOP3.LUT R0, R0, 0x7f800000, RZ, 0xfc, !PT ;  /* 0x7f80000000007812 */ /* 0x000fe200078efcff */
[----:B------:R-:W-:Y:S06]  /*0970*/  BRA `(.L_x_61) ;  /* 0x0000000000147947 */ /* 0x000fec0003800000 */
.L_x_55:
[----:B------:R-:W-:Y:S01]  /*0980*/  LOP3.LUT R0, R8, 0x80000000, R5, 0x48, !PT ;  /* 0x8000000008007812 */ /* 0x000fe200078e4805 */
[----:B------:R-:W-:Y:S06]  /*0990*/  BRA `(.L_x_61) ;  /* 0x00000000000c7947 */ /* 0x000fec0003800000 */
.L_x_54:
[----:B------:R-:W0:Y:S01]  /*09a0*/  MUFU.RSQ R0, -QNAN ;  /* 0xffc0000000007908 */ /* 0x000e220000001400 */
[----:B------:R-:W-:Y:S05]  /*09b0*/  BRA `(.L_x_61) ;  /* 0x0000000000047947 */ /* 0x000fea0003800000 */
.L_x_53:
[----:B------:R-:W-:-:S07]  /*09c0*/  FADD.FTZ R0, R0, R3 ;  /* 0x0000000300007221 */ /* 0x000fce0000010000 */
.L_x_61:
[----:B------:R-:W-:Y:S05]  /*09d0*/  BSYNC.RECONVERGENT B1 ;  /* 0x0000000000017941 */ /* 0x000fea0003800200 */
.L_x_51:
[----:B------:R-:W-:-:S04]  /*09e0*/  IMAD.MOV.U32 R5, RZ, RZ, 0x0 ;  /* 0x00000000ff057424 */ /* 0x000fc800078e00ff */
[----:B0-----:R-:W-:Y:S05]  /*09f0*/  RET.REL.NODEC R4 `(_Z20forward_substitutionPfS_S_) ;  /* 0xfffffff404807950 */ /* 0x001fea0003c3ffff */
.L_x_62:
        /* <DEDUP_REMOVED lines=16> */
.L_x_65:


//--------------------- .nv.shared.reserved.0     --------------------------
	.section	.nv.shared.reserved.0,"aw",@nobits
	.weak		__nv_reservedSMEM_offset_0_alias
	.size		__nv_reservedSMEM_offset_0_alias, 0, 64
	.other		__nv_reservedSMEM_offset_0_alias,@"STO_CUDA_RESERVED_SHARED STV_DEFAULT"
__nv_reservedSMEM_offset_0_alias:
	.zero		0
	.zero		64


//--------------------- .nv.constant0._Z16lu_decompositionPfS_S_ --------------------------
	.section	.nv.constant0._Z16lu_decompositionPfS_S_,"a",@progbits
	.sectionflags	@""
	.align	4
.nv.constant0._Z16lu_decompositionPfS_S_:
	.zero		920


//--------------------- .nv.constant0._Z21backward_substitutionPfS_S_ --------------------------
	.section	.nv.constant0._Z21backward_substitutionPfS_S_,"a",@progbits
	.sectionflags	@""
	.align	4
.nv.constant0._Z21backward_substitutionPfS_S_:
	.zero		920


//--------------------- .nv.constant0._Z20forward_substitutionPfS_S_ --------------------------
	.section	.nv.constant0._Z20forward_substitutionPfS_S_,"a",@progbits
	.sectionflags	@""
	.align	4
.nv.constant0._Z20forward_substitutionPfS_S_:
	.zero		920


//--------------------- SYMBOLS --------------------------

	.type		.nv.reservedSmem.offset0,@object
	.size		.nv.reservedSmem.offset0,0x4
